//
// Generated by NVIDIA NVVM Compiler
//
// Compiler Build ID: CL-36424714
// Cuda compilation tools, release 13.0, V13.0.88
// Based on NVVM 20.0.0
//

.version 9.0
.target sm_100
.address_size 64

	// .globl	_Z12jacobikernelPPdS0_iiS0_iiidiS0_
.extern .func  (.param .b32 func_retval0) vprintf
(
	.param .b64 vprintf_param_0,
	.param .b64 vprintf_param_1
)
;
.global .align 1 .b8 $str[27] = {67, 111, 110, 118, 101, 114, 103, 101, 100, 32, 111, 110, 32, 105, 116, 101, 114, 97, 116, 105, 111, 110, 32, 37, 100, 10};

.visible .entry _Z12jacobikernelPPdS0_iiS0_iiidiS0_(
	.param .u64 .ptr .align 1 _Z12jacobikernelPPdS0_iiS0_iiidiS0__param_0,
	.param .u64 .ptr .align 1 _Z12jacobikernelPPdS0_iiS0_iiidiS0__param_1,
	.param .u32 _Z12jacobikernelPPdS0_iiS0_iiidiS0__param_2,
	.param .u32 _Z12jacobikernelPPdS0_iiS0_iiidiS0__param_3,
	.param .u64 .ptr .align 1 _Z12jacobikernelPPdS0_iiS0_iiidiS0__param_4,
	.param .u32 _Z12jacobikernelPPdS0_iiS0_iiidiS0__param_5,
	.param .u32 _Z12jacobikernelPPdS0_iiS0_iiidiS0__param_6,
	.param .u32 _Z12jacobikernelPPdS0_iiS0_iiidiS0__param_7,
	.param .f64 _Z12jacobikernelPPdS0_iiS0_iiidiS0__param_8,
	.param .u32 _Z12jacobikernelPPdS0_iiS0_iiidiS0__param_9,
	.param .u64 .ptr .align 1 _Z12jacobikernelPPdS0_iiS0_iiidiS0__param_10
)
{
	.local .align 8 .b8 	__local_depot0[8];
	.reg .b64 	%SP;
	.reg .b64 	%SPL;
	.reg .pred 	%p<44>;
	.reg .b32 	%r<101>;
	.reg .b64 	%rd<71>;
	.reg .b64 	%fd<118>;

	mov.u64 	%SPL, __local_depot0;
	cvta.local.u64 	%SP, %SPL;
	ld.param.u64 	%rd16, [_Z12jacobikernelPPdS0_iiS0_iiidiS0__param_0];
	ld.param.u64 	%rd17, [_Z12jacobikernelPPdS0_iiS0_iiidiS0__param_1];
	ld.param.u32 	%r46, [_Z12jacobikernelPPdS0_iiS0_iiidiS0__param_2];
	ld.param.u32 	%r47, [_Z12jacobikernelPPdS0_iiS0_iiidiS0__param_3];
	ld.param.u64 	%rd18, [_Z12jacobikernelPPdS0_iiS0_iiidiS0__param_4];
	ld.param.u32 	%r48, [_Z12jacobikernelPPdS0_iiS0_iiidiS0__param_5];
	ld.param.u32 	%r49, [_Z12jacobikernelPPdS0_iiS0_iiidiS0__param_6];
	ld.param.u32 	%r51, [_Z12jacobikernelPPdS0_iiS0_iiidiS0__param_9];
	ld.param.u64 	%rd19, [_Z12jacobikernelPPdS0_iiS0_iiidiS0__param_10];
	cvta.to.global.u64 	%rd1, %rd19;
	cvta.to.global.u64 	%rd2, %rd18;
	cvta.to.global.u64 	%rd3, %rd16;
	cvta.to.global.u64 	%rd4, %rd17;
	mov.u32 	%r1, %ctaid.x;
	mov.u32 	%r54, %ntid.x;
	mov.u32 	%r2, %tid.x;
	mad.lo.s32 	%r3, %r1, %r54, %r2;
	mov.u32 	%r4, %ctaid.y;
	mov.u32 	%r55, %ntid.y;
	mov.u32 	%r5, %tid.y;
	mad.lo.s32 	%r6, %r4, %r55, %r5;
	// begin inline asm
	mov.u32 %r52, %envreg2;
	// end inline asm
	cvt.u64.u32 	%rd20, %r52;
	// begin inline asm
	mov.u32 %r53, %envreg1;
	// end inline asm
	cvt.u64.u32 	%rd21, %r53;
	shl.b64 	%rd22, %rd21, 32;
	or.b64  	%rd5, %rd22, %rd20;
	setp.lt.s32 	%p3, %r49, 1;
	@%p3 bra 	$L__BB0_52;
	add.s64 	%rd6, %rd5, 4;
	add.s32 	%r57, %r2, %r5;
	mov.u32 	%r58, %tid.z;
	or.b32  	%r7, %r57, %r58;
	mov.u32 	%r59, %nctaid.x;
	mov.u32 	%r60, %nctaid.y;
	mul.lo.s32 	%r61, %r59, %r60;
	mov.u32 	%r62, %nctaid.z;
	mul.lo.s32 	%r63, %r61, %r62;
	add.s32 	%r64, %r1, %r4;
	mov.u32 	%r65, %ctaid.z;
	neg.s32 	%r66, %r65;
	setp.eq.s32 	%p4, %r64, %r66;
	sub.s32 	%r67, -2147483647, %r63;
	selp.b32 	%r8, %r67, 1, %p4;
	and.b32  	%r9, %r47, 15;
	and.b32  	%r10, %r47, 7;
	min.s32 	%r68, %r46, %r47;
	setp.lt.s32 	%p1, %r68, 1;
	and.b32  	%r11, %r47, 2147483632;
	and.b32  	%r12, %r47, 3;
	mov.b32 	%r88, 1;
$L__BB0_2:
	setp.ge.s32 	%p5, %r3, %r46;
	@%p5 bra 	$L__BB0_8;
	add.s32 	%r89, %r3, 1;
$L__BB0_4:
	setp.ge.s32 	%p6, %r6, %r47;
	@%p6 bra 	$L__BB0_7;
	add.s32 	%r91, %r6, 1;
	mul.wide.s32 	%rd23, %r89, 8;
	add.s64 	%rd7, %rd4, %rd23;
	add.s64 	%rd8, %rd3, %rd23;
	mov.u32 	%r90, %r6;
$L__BB0_6:
	mul.wide.s32 	%rd24, %r91, 8;
	add.s64 	%rd25, %rd24, 8;
	ld.global.u64 	%rd26, [%rd7+-8];
	add.s64 	%rd27, %rd26, %rd25;
	ld.f64 	%fd24, [%rd27+-8];
	ld.global.u64 	%rd28, [%rd7+8];
	add.s64 	%rd29, %rd28, %rd25;
	ld.f64 	%fd25, [%rd29+-8];
	add.f64 	%fd26, %fd24, %fd25;
	ld.global.u64 	%rd30, [%rd7];
	add.s64 	%rd31, %rd30, %rd25;
	ld.f64 	%fd27, [%rd31+-16];
	add.f64 	%fd28, %fd26, %fd27;
	ld.f64 	%fd29, [%rd31];
	add.f64 	%fd30, %fd28, %fd29;
	mul.f64 	%fd31, %fd30, 0d3FD0000000000000;
	ld.global.u64 	%rd32, [%rd8];
	add.s64 	%rd33, %rd32, %rd25;
	st.f64 	[%rd33+-8], %fd31;
	add.s32 	%r91, %r91, %r51;
	add.s32 	%r90, %r90, %r51;
	add.s32 	%r69, %r90, 1;
	setp.le.s32 	%p7, %r69, %r47;
	@%p7 bra 	$L__BB0_6;
$L__BB0_7:
	add.s32 	%r89, %r89, %r51;
	setp.le.s32 	%p8, %r89, %r46;
	@%p8 bra 	$L__BB0_4;
$L__BB0_8:
	setp.ne.s32 	%p9, %r48, 0;
	setp.ge.s32 	%p10, %r3, %r46;
	setp.eq.s32 	%p11, %r88, %r49;
	or.pred  	%p2, %p9, %p11;
	not.pred 	%p12, %p2;
	or.pred  	%p13, %p12, %p10;
	@%p13 bra 	$L__BB0_14;
	add.s32 	%r92, %r3, 1;
$L__BB0_10:
	setp.ge.s32 	%p14, %r6, %r47;
	@%p14 bra 	$L__BB0_13;
	add.s32 	%r93, %r6, 1;
	mul.wide.s32 	%rd34, %r92, 8;
	add.s64 	%rd9, %rd3, %rd34;
	add.s64 	%rd10, %rd4, %rd34;
	add.s64 	%rd11, %rd2, %rd34;
$L__BB0_12:
	ld.global.u64 	%rd35, [%rd9];
	mul.wide.s32 	%rd36, %r93, 8;
	add.s64 	%rd37, %rd35, %rd36;
	ld.f64 	%fd32, [%rd37];
	ld.global.u64 	%rd38, [%rd10];
	add.s64 	%rd39, %rd38, %rd36;
	ld.f64 	%fd33, [%rd39];
	sub.f64 	%fd34, %fd32, %fd33;
	ld.global.u64 	%rd40, [%rd11+-8];
	add.s64 	%rd41, %rd40, %rd36;
	st.f64 	[%rd41+-8], %fd34;
	ld.global.u64 	%rd42, [%rd11+-8];
	add.s64 	%rd43, %rd42, %rd36;
	ld.f64 	%fd35, [%rd43+-8];
	mul.f64 	%fd36, %fd35, %fd35;
	st.f64 	[%rd43+-8], %fd36;
	add.s32 	%r93, %r93, %r51;
	setp.le.s32 	%p15, %r93, %r47;
	@%p15 bra 	$L__BB0_12;
$L__BB0_13:
	add.s32 	%r92, %r92, %r51;
	setp.le.s32 	%p16, %r92, %r46;
	@%p16 bra 	$L__BB0_10;
$L__BB0_14:
	setp.ne.s64 	%p17, %rd5, 0;
	@%p17 bra 	$L__BB0_16;
	// begin inline asm
	trap;
	// end inline asm
$L__BB0_16:
	setp.ne.s32 	%p18, %r7, 0;
	barrier.sync 	0;
	@%p18 bra 	$L__BB0_19;
	// begin inline asm
	atom.add.release.gpu.u32 %r70,[%rd6],%r8;
	// end inline asm
$L__BB0_18:
	// begin inline asm
	ld.acquire.gpu.u32 %r72,[%rd6];
	// end inline asm
	xor.b32  	%r73, %r72, %r70;
	setp.gt.s32 	%p19, %r73, -1;
	@%p19 bra 	$L__BB0_18;
$L__BB0_19:
	barrier.sync 	0;
	@%p12 bra 	$L__BB0_37;
	mov.f64 	%fd114, 0d0000000000000000;
	@%p1 bra 	$L__BB0_36;
	mov.f64 	%fd114, 0d0000000000000000;
	mov.b32 	%r94, 0;
$L__BB0_22:
	setp.lt.u32 	%p21, %r47, 16;
	mul.wide.u32 	%rd46, %r94, 8;
	add.s64 	%rd47, %rd2, %rd46;
	ld.global.u64 	%rd12, [%rd47];
	mov.b32 	%r97, 0;
	@%p21 bra 	$L__BB0_25;
	mov.b32 	%r95, 0;
$L__BB0_24:
	.pragma "nounroll";
	mul.wide.u32 	%rd48, %r95, 8;
	add.s64 	%rd49, %rd12, %rd48;
	ld.f64 	%fd40, [%rd49];
	add.f64 	%fd41, %fd114, %fd40;
	ld.f64 	%fd42, [%rd49+8];
	add.f64 	%fd43, %fd41, %fd42;
	ld.f64 	%fd44, [%rd49+16];
	add.f64 	%fd45, %fd43, %fd44;
	ld.f64 	%fd46, [%rd49+24];
	add.f64 	%fd47, %fd45, %fd46;
	ld.f64 	%fd48, [%rd49+32];
	add.f64 	%fd49, %fd47, %fd48;
	ld.f64 	%fd50, [%rd49+40];
	add.f64 	%fd51, %fd49, %fd50;
	ld.f64 	%fd52, [%rd49+48];
	add.f64 	%fd53, %fd51, %fd52;
	ld.f64 	%fd54, [%rd49+56];
	add.f64 	%fd55, %fd53, %fd54;
	ld.f64 	%fd56, [%rd49+64];
	add.f64 	%fd57, %fd55, %fd56;
	ld.f64 	%fd58, [%rd49+72];
	add.f64 	%fd59, %fd57, %fd58;
	ld.f64 	%fd60, [%rd49+80];
	add.f64 	%fd61, %fd59, %fd60;
	ld.f64 	%fd62, [%rd49+88];
	add.f64 	%fd63, %fd61, %fd62;
	ld.f64 	%fd64, [%rd49+96];
	add.f64 	%fd65, %fd63, %fd64;
	ld.f64 	%fd66, [%rd49+104];
	add.f64 	%fd67, %fd65, %fd66;
	ld.f64 	%fd68, [%rd49+112];
	add.f64 	%fd69, %fd67, %fd68;
	ld.f64 	%fd70, [%rd49+120];
	add.f64 	%fd114, %fd69, %fd70;
	add.s32 	%r95, %r95, 16;
	setp.ne.s32 	%p22, %r95, %r11;
	mov.u32 	%r97, %r11;
	@%p22 bra 	$L__BB0_24;
$L__BB0_25:
	setp.eq.s32 	%p23, %r9, 0;
	@%p23 bra 	$L__BB0_35;
	add.s32 	%r77, %r9, -1;
	setp.lt.u32 	%p24, %r77, 7;
	@%p24 bra 	$L__BB0_28;
	mul.wide.u32 	%rd50, %r97, 8;
	add.s64 	%rd51, %rd12, %rd50;
	ld.f64 	%fd72, [%rd51];
	add.f64 	%fd73, %fd114, %fd72;
	ld.f64 	%fd74, [%rd51+8];
	add.f64 	%fd75, %fd73, %fd74;
	ld.f64 	%fd76, [%rd51+16];
	add.f64 	%fd77, %fd75, %fd76;
	ld.f64 	%fd78, [%rd51+24];
	add.f64 	%fd79, %fd77, %fd78;
	ld.f64 	%fd80, [%rd51+32];
	add.f64 	%fd81, %fd79, %fd80;
	ld.f64 	%fd82, [%rd51+40];
	add.f64 	%fd83, %fd81, %fd82;
	ld.f64 	%fd84, [%rd51+48];
	add.f64 	%fd85, %fd83, %fd84;
	ld.f64 	%fd86, [%rd51+56];
	add.f64 	%fd114, %fd85, %fd86;
	add.s32 	%r97, %r97, 8;
$L__BB0_28:
	setp.eq.s32 	%p25, %r10, 0;
	@%p25 bra 	$L__BB0_35;
	add.s32 	%r78, %r10, -1;
	setp.lt.u32 	%p26, %r78, 3;
	@%p26 bra 	$L__BB0_31;
	mul.wide.u32 	%rd52, %r97, 8;
	add.s64 	%rd53, %rd12, %rd52;
	ld.f64 	%fd88, [%rd53];
	add.f64 	%fd89, %fd114, %fd88;
	ld.f64 	%fd90, [%rd53+8];
	add.f64 	%fd91, %fd89, %fd90;
	ld.f64 	%fd92, [%rd53+16];
	add.f64 	%fd93, %fd91, %fd92;
	ld.f64 	%fd94, [%rd53+24];
	add.f64 	%fd114, %fd93, %fd94;
	add.s32 	%r97, %r97, 4;
$L__BB0_31:
	setp.eq.s32 	%p27, %r12, 0;
	@%p27 bra 	$L__BB0_35;
	setp.eq.s32 	%p28, %r12, 1;
	mul.wide.u32 	%rd54, %r97, 8;
	add.s64 	%rd13, %rd12, %rd54;
	ld.f64 	%fd95, [%rd13];
	add.f64 	%fd114, %fd114, %fd95;
	@%p28 bra 	$L__BB0_35;
	setp.eq.s32 	%p29, %r12, 2;
	ld.f64 	%fd96, [%rd13+8];
	add.f64 	%fd114, %fd114, %fd96;
	@%p29 bra 	$L__BB0_35;
	ld.f64 	%fd97, [%rd13+16];
	add.f64 	%fd114, %fd114, %fd97;
$L__BB0_35:
	add.s32 	%r94, %r94, 1;
	setp.ne.s32 	%p30, %r94, %r46;
	@%p30 bra 	$L__BB0_22;
$L__BB0_36:
	ld.param.f64 	%fd104, [_Z12jacobikernelPPdS0_iiS0_iiidiS0__param_8];
	sqrt.rn.f64 	%fd98, %fd114;
	div.rn.f64 	%fd117, %fd98, %fd104;
$L__BB0_37:
	ld.param.u32 	%r87, [_Z12jacobikernelPPdS0_iiS0_iiidiS0__param_7];
	setp.ne.s32 	%p31, %r48, 0;
	cvt.rn.f64.s32 	%fd99, %r87;
	setp.lt.f64 	%p32, %fd117, %fd99;
	and.pred  	%p33, %p31, %p32;
	@%p33 bra 	$L__BB0_50;
	setp.ge.s32 	%p34, %r3, %r46;
	@%p34 bra 	$L__BB0_44;
	add.s32 	%r99, %r3, 1;
$L__BB0_40:
	setp.ge.s32 	%p35, %r6, %r47;
	@%p35 bra 	$L__BB0_43;
	add.s32 	%r100, %r6, 1;
	mul.wide.s32 	%rd55, %r99, 8;
	add.s64 	%rd14, %rd3, %rd55;
	add.s64 	%rd15, %rd4, %rd55;
$L__BB0_42:
	ld.global.u64 	%rd56, [%rd14];
	mul.wide.s32 	%rd57, %r100, 8;
	add.s64 	%rd58, %rd56, %rd57;
	ld.f64 	%fd101, [%rd58];
	ld.global.u64 	%rd59, [%rd15];
	add.s64 	%rd60, %rd59, %rd57;
	st.f64 	[%rd60], %fd101;
	add.s32 	%r100, %r100, %r51;
	setp.le.s32 	%p36, %r100, %r47;
	@%p36 bra 	$L__BB0_42;
$L__BB0_43:
	add.s32 	%r99, %r99, %r51;
	setp.le.s32 	%p37, %r99, %r46;
	@%p37 bra 	$L__BB0_40;
$L__BB0_44:
	setp.ne.s64 	%p38, %rd5, 0;
	@%p38 bra 	$L__BB0_46;
	// begin inline asm
	trap;
	// end inline asm
$L__BB0_46:
	setp.ne.s32 	%p39, %r7, 0;
	barrier.sync 	0;
	@%p39 bra 	$L__BB0_49;
	// begin inline asm
	atom.add.release.gpu.u32 %r79,[%rd6],%r8;
	// end inline asm
$L__BB0_48:
	// begin inline asm
	ld.acquire.gpu.u32 %r81,[%rd6];
	// end inline asm
	xor.b32  	%r82, %r81, %r79;
	setp.gt.s32 	%p40, %r82, -1;
	@%p40 bra 	$L__BB0_48;
$L__BB0_49:
	setp.ne.s32 	%p41, %r88, %r49;
	barrier.sync 	0;
	add.s32 	%r88, %r88, 1;
	@%p41 bra 	$L__BB0_2;
	bra.uni 	$L__BB0_52;
$L__BB0_50:
	or.b32  	%r83, %r3, %r6;
	setp.ne.s32 	%p42, %r83, 0;
	@%p42 bra 	$L__BB0_52;
	add.u64 	%rd63, %SP, 0;
	add.u64 	%rd64, %SPL, 0;
	st.local.u32 	[%rd64], %r88;
	mov.u64 	%rd65, $str;
	cvta.global.u64 	%rd66, %rd65;
	{ // callseq 0, 0
	.param .b64 param0;
	st.param.b64 	[param0], %rd66;
	.param .b64 param1;
	st.param.b64 	[param1], %rd63;
	.param .b32 retval0;
	call.uni (retval0), 
	vprintf, 
	(
	param0, 
	param1
	);
	ld.param.b32 	%r84, [retval0];
	} // callseq 0
	ld.global.u64 	%rd67, [%rd1];
	st.f64 	[%rd67], %fd117;
	cvt.rn.f64.u32 	%fd102, %r88;
	ld.global.u64 	%rd68, [%rd1];
	st.f64 	[%rd68+8], %fd102;
$L__BB0_52:
	or.b32  	%r86, %r3, %r6;
	setp.ne.s32 	%p43, %r86, 0;
	@%p43 bra 	$L__BB0_54;
	ld.global.u64 	%rd69, [%rd1];
	st.f64 	[%rd69], %fd117;
	cvt.rn.f64.s32 	%fd103, %r49;
	ld.global.u64 	%rd70, [%rd1];
	st.f64 	[%rd70+8], %fd103;
$L__BB0_54:
	ret;

}
	// .globl	_Z10jacobistepPPdS0_ii
.visible .entry _Z10jacobistepPPdS0_ii(
	.param .u64 .ptr .align 1 _Z10jacobistepPPdS0_ii_param_0,
	.param .u64 .ptr .align 1 _Z10jacobistepPPdS0_ii_param_1,
	.param .u32 _Z10jacobistepPPdS0_ii_param_2,
	.param .u32 _Z10jacobistepPPdS0_ii_param_3
)
{
	.reg .pred 	%p<8>;
	.reg .b32 	%r<13>;
	.reg .b64 	%rd<25>;
	.reg .b64 	%fd<9>;

	ld.param.u64 	%rd1, [_Z10jacobistepPPdS0_ii_param_0];
	ld.param.u64 	%rd2, [_Z10jacobistepPPdS0_ii_param_1];
	ld.param.u32 	%r3, [_Z10jacobistepPPdS0_ii_param_2];
	ld.param.u32 	%r4, [_Z10jacobistepPPdS0_ii_param_3];
	mov.u32 	%r5, %ctaid.x;
	mov.u32 	%r6, %ntid.x;
	mov.u32 	%r7, %tid.x;
	mad.lo.s32 	%r1, %r5, %r6, %r7;
	mov.u32 	%r8, %ctaid.y;
	mov.u32 	%r9, %ntid.y;
	mov.u32 	%r10, %tid.y;
	mad.lo.s32 	%r2, %r8, %r9, %r10;
	setp.lt.s32 	%p1, %r1, 1;
	setp.gt.s32 	%p2, %r1, %r3;
	or.pred  	%p3, %p1, %p2;
	setp.eq.s32 	%p4, %r2, 0;
	or.pred  	%p5, %p4, %p3;
	setp.gt.s32 	%p6, %r2, %r4;
	or.pred  	%p7, %p6, %p5;
	@%p7 bra 	$L__BB1_2;
	cvta.to.global.u64 	%rd3, %rd2;
	cvta.to.global.u64 	%rd4, %rd1;
	add.s32 	%r11, %r1, -1;
	mul.wide.u32 	%rd5, %r11, 8;
	add.s64 	%rd6, %rd3, %rd5;
	ld.global.u64 	%rd7, [%rd6];
	cvta.to.global.u64 	%rd8, %rd7;
	mul.wide.u32 	%rd9, %r2, 8;
	add.s64 	%rd10, %rd8, %rd9;
	ld.global.f64 	%fd1, [%rd10];
	mul.wide.u32 	%rd11, %r1, 8;
	add.s64 	%rd12, %rd3, %rd11;
	ld.global.u64 	%rd13, [%rd12+8];
	cvta.to.global.u64 	%rd14, %rd13;
	add.s64 	%rd15, %rd14, %rd9;
	ld.global.f64 	%fd2, [%rd15];
	add.f64 	%fd3, %fd1, %fd2;
	ld.global.u64 	%rd16, [%rd12];
	cvta.to.global.u64 	%rd17, %rd16;
	add.s32 	%r12, %r2, -1;
	mul.wide.u32 	%rd18, %r12, 8;
	add.s64 	%rd19, %rd17, %rd18;
	ld.global.f64 	%fd4, [%rd19];
	add.f64 	%fd5, %fd3, %fd4;
	add.s64 	%rd20, %rd17, %rd9;
	ld.global.f64 	%fd6, [%rd20+8];
	add.f64 	%fd7, %fd5, %fd6;
	mul.f64 	%fd8, %fd7, 0d3FD0000000000000;
	add.s64 	%rd21, %rd4, %rd11;
	ld.global.u64 	%rd22, [%rd21];
	cvta.to.global.u64 	%rd23, %rd22;
	add.s64 	%rd24, %rd23, %rd9;
	st.global.f64 	[%rd24], %fd8;
$L__BB1_2:
	ret;

}
	// .globl	_Z16jacobivortkernelPPdS0_S0_S0_iidS0_iiidiS0_
.visible .entry _Z16jacobivortkernelPPdS0_S0_S0_iidS0_iiidiS0_(
	.param .u64 .ptr .align 1 _Z16jacobivortkernelPPdS0_S0_S0_iidS0_iiidiS0__param_0,
	.param .u64 .ptr .align 1 _Z16jacobivortkernelPPdS0_S0_S0_iidS0_iiidiS0__param_1,
	.param .u64 .ptr .align 1 _Z16jacobivortkernelPPdS0_S0_S0_iidS0_iiidiS0__param_2,
	.param .u64 .ptr .align 1 _Z16jacobivortkernelPPdS0_S0_S0_iidS0_iiidiS0__param_3,
	.param .u32 _Z16jacobivortkernelPPdS0_S0_S0_iidS0_iiidiS0__param_4,
	.param .u32 _Z16jacobivortkernelPPdS0_S0_S0_iidS0_iiidiS0__param_5,
	.param .f64 _Z16jacobivortkernelPPdS0_S0_S0_iidS0_iiidiS0__param_6,
	.param .u64 .ptr .align 1 _Z16jacobivortkernelPPdS0_S0_S0_iidS0_iiidiS0__param_7,
	.param .u32 _Z16jacobivortkernelPPdS0_S0_S0_iidS0_iiidiS0__param_8,
	.param .u32 _Z16jacobivortkernelPPdS0_S0_S0_iidS0_iiidiS0__param_9,
	.param .u32 _Z16jacobivortkernelPPdS0_S0_S0_iidS0_iiidiS0__param_10,
	.param .f64 _Z16jacobivortkernelPPdS0_S0_S0_iidS0_iiidiS0__param_11,
	.param .u32 _Z16jacobivortkernelPPdS0_S0_S0_iidS0_iiidiS0__param_12,
	.param .u64 .ptr .align 1 _Z16jacobivortkernelPPdS0_S0_S0_iidS0_iiidiS0__param_13
)
{
	.local .align 8 .b8 	__local_depot2[8];
	.reg .b64 	%SP;
	.reg .b64 	%SPL;
	.reg .pred 	%p<62>;
	.reg .b32 	%r<118>;
	.reg .b64 	%rd<145>;
	.reg .b64 	%fd<165>;

	mov.u64 	%SPL, __local_depot2;
	cvta.local.u64 	%SP, %SPL;
	ld.param.u64 	%rd29, [_Z16jacobivortkernelPPdS0_S0_S0_iidS0_iiidiS0__param_1];
	ld.param.u64 	%rd30, [_Z16jacobivortkernelPPdS0_S0_S0_iidS0_iiidiS0__param_2];
	ld.param.u64 	%rd31, [_Z16jacobivortkernelPPdS0_S0_S0_iidS0_iiidiS0__param_3];
	ld.param.u32 	%r55, [_Z16jacobivortkernelPPdS0_S0_S0_iidS0_iiidiS0__param_4];
	ld.param.u32 	%r56, [_Z16jacobivortkernelPPdS0_S0_S0_iidS0_iiidiS0__param_5];
	ld.param.f64 	%fd22, [_Z16jacobivortkernelPPdS0_S0_S0_iidS0_iiidiS0__param_6];
	ld.param.u32 	%r58, [_Z16jacobivortkernelPPdS0_S0_S0_iidS0_iiidiS0__param_9];
	ld.param.u32 	%r60, [_Z16jacobivortkernelPPdS0_S0_S0_iidS0_iiidiS0__param_12];
	cvta.to.global.u64 	%rd1, %rd29;
	cvta.to.global.u64 	%rd2, %rd30;
	cvta.to.global.u64 	%rd3, %rd31;
	mov.u32 	%r1, %ctaid.x;
	mov.u32 	%r63, %ntid.x;
	mov.u32 	%r2, %tid.x;
	mad.lo.s32 	%r3, %r1, %r63, %r2;
	mov.u32 	%r4, %ctaid.y;
	mov.u32 	%r64, %ntid.y;
	mov.u32 	%r5, %tid.y;
	mad.lo.s32 	%r6, %r4, %r64, %r5;
	// begin inline asm
	mov.u32 %r61, %envreg2;
	// end inline asm
	cvt.u64.u32 	%rd32, %r61;
	// begin inline asm
	mov.u32 %r62, %envreg1;
	// end inline asm
	cvt.u64.u32 	%rd33, %r62;
	shl.b64 	%rd34, %rd33, 32;
	or.b64  	%rd4, %rd34, %rd32;
	setp.lt.s32 	%p4, %r58, 1;
	@%p4 bra 	$L__BB2_73;
	mul.f64 	%fd1, %fd22, 0d3FB0000000000000;
	add.s32 	%r66, %r2, %r5;
	mov.u32 	%r67, %tid.z;
	or.b32  	%r7, %r66, %r67;
	mov.u32 	%r68, %nctaid.x;
	mov.u32 	%r69, %nctaid.y;
	mul.lo.s32 	%r70, %r68, %r69;
	mov.u32 	%r71, %nctaid.z;
	mul.lo.s32 	%r72, %r70, %r71;
	add.s32 	%r73, %r1, %r4;
	mov.u32 	%r74, %ctaid.z;
	neg.s32 	%r75, %r74;
	setp.eq.s32 	%p5, %r73, %r75;
	sub.s32 	%r76, -2147483647, %r72;
	selp.b32 	%r8, %r76, 1, %p5;
	add.s32 	%r9, %r56, 2;
	add.s32 	%r10, %r56, 1;
	add.s32 	%r11, %r55, 1;
	and.b32  	%r12, %r56, 15;
	and.b32  	%r13, %r56, 7;
	min.s32 	%r77, %r55, %r56;
	setp.lt.s32 	%p1, %r77, 1;
	and.b32  	%r14, %r56, 2147483632;
	and.b32  	%r15, %r56, 3;
	mov.b32 	%r103, 1;
$L__BB2_2:
	setp.ge.s32 	%p6, %r3, %r55;
	@%p6 bra 	$L__BB2_8;
	add.s32 	%r104, %r3, 1;
$L__BB2_4:
	setp.ge.s32 	%p7, %r6, %r56;
	@%p7 bra 	$L__BB2_7;
	ld.param.u64 	%rd139, [_Z16jacobivortkernelPPdS0_S0_S0_iidS0_iiidiS0__param_0];
	add.s32 	%r106, %r6, 1;
	mul.wide.s32 	%rd35, %r104, 8;
	add.s64 	%rd5, %rd3, %rd35;
	add.s64 	%rd6, %rd2, %rd35;
	add.s64 	%rd7, %rd1, %rd35;
	cvta.to.global.u64 	%rd36, %rd139;
	add.s64 	%rd8, %rd36, %rd35;
	mov.u32 	%r105, %r6;
$L__BB2_6:
	mul.wide.s32 	%rd37, %r106, 8;
	add.s64 	%rd38, %rd37, 8;
	ld.global.u64 	%rd39, [%rd5+-8];
	add.s64 	%rd40, %rd39, %rd38;
	ld.f64 	%fd26, [%rd40+-8];
	ld.global.u64 	%rd41, [%rd5+8];
	add.s64 	%rd42, %rd41, %rd38;
	ld.f64 	%fd27, [%rd42+-8];
	add.f64 	%fd28, %fd26, %fd27;
	ld.global.u64 	%rd43, [%rd5];
	add.s64 	%rd44, %rd43, %rd38;
	ld.f64 	%fd29, [%rd44+-16];
	add.f64 	%fd30, %fd28, %fd29;
	ld.f64 	%fd31, [%rd44];
	add.f64 	%fd32, %fd30, %fd31;
	ld.global.u64 	%rd45, [%rd6];
	add.s64 	%rd46, %rd45, %rd38;
	ld.f64 	%fd33, [%rd46+-8];
	sub.f64 	%fd34, %fd32, %fd33;
	mul.f64 	%fd35, %fd34, 0d3FD0000000000000;
	ld.global.u64 	%rd47, [%rd7];
	add.s64 	%rd48, %rd47, %rd38;
	st.f64 	[%rd48+-8], %fd35;
	ld.global.u64 	%rd49, [%rd6+-8];
	add.s64 	%rd50, %rd49, %rd38;
	ld.f64 	%fd36, [%rd50+-8];
	ld.global.u64 	%rd51, [%rd6+8];
	add.s64 	%rd52, %rd51, %rd38;
	ld.f64 	%fd37, [%rd52+-8];
	add.f64 	%fd38, %fd36, %fd37;
	ld.global.u64 	%rd53, [%rd6];
	add.s64 	%rd54, %rd53, %rd38;
	ld.f64 	%fd39, [%rd54+-16];
	add.f64 	%fd40, %fd38, %fd39;
	ld.f64 	%fd41, [%rd54];
	add.f64 	%fd42, %fd40, %fd41;
	mul.f64 	%fd43, %fd42, 0d3FD0000000000000;
	ld.global.u64 	%rd55, [%rd5];
	add.s64 	%rd56, %rd55, %rd38;
	ld.f64 	%fd44, [%rd56];
	ld.f64 	%fd45, [%rd56+-16];
	sub.f64 	%fd46, %fd44, %fd45;
	sub.f64 	%fd47, %fd37, %fd36;
	mul.f64 	%fd48, %fd46, %fd47;
	ld.global.u64 	%rd57, [%rd5+8];
	add.s64 	%rd58, %rd57, %rd38;
	ld.f64 	%fd49, [%rd58+-8];
	ld.global.u64 	%rd59, [%rd5+-8];
	add.s64 	%rd60, %rd59, %rd38;
	ld.f64 	%fd50, [%rd60+-8];
	sub.f64 	%fd51, %fd49, %fd50;
	sub.f64 	%fd52, %fd41, %fd39;
	mul.f64 	%fd53, %fd51, %fd52;
	sub.f64 	%fd54, %fd48, %fd53;
	mul.f64 	%fd55, %fd1, %fd54;
	sub.f64 	%fd56, %fd43, %fd55;
	ld.global.u64 	%rd61, [%rd8];
	add.s64 	%rd62, %rd61, %rd38;
	st.f64 	[%rd62+-8], %fd56;
	add.s32 	%r106, %r106, %r60;
	add.s32 	%r105, %r105, %r60;
	add.s32 	%r78, %r105, 1;
	setp.le.s32 	%p8, %r78, %r56;
	@%p8 bra 	$L__BB2_6;
$L__BB2_7:
	add.s32 	%r104, %r104, %r60;
	setp.le.s32 	%p9, %r104, %r55;
	@%p9 bra 	$L__BB2_4;
$L__BB2_8:
	ld.param.u32 	%r100, [_Z16jacobivortkernelPPdS0_S0_S0_iidS0_iiidiS0__param_8];
	ld.param.u64 	%rd140, [_Z16jacobivortkernelPPdS0_S0_S0_iidS0_iiidiS0__param_0];
	cvta.to.global.u64 	%rd9, %rd140;
	setp.ne.s32 	%p10, %r100, 0;
	setp.ge.s32 	%p11, %r3, %r55;
	setp.eq.s32 	%p12, %r103, %r58;
	or.pred  	%p2, %p10, %p12;
	not.pred 	%p13, %p2;
	or.pred  	%p14, %p13, %p11;
	@%p14 bra 	$L__BB2_14;
	add.s32 	%r107, %r3, 1;
$L__BB2_10:
	setp.ge.s32 	%p15, %r6, %r56;
	@%p15 bra 	$L__BB2_13;
	ld.param.u64 	%rd141, [_Z16jacobivortkernelPPdS0_S0_S0_iidS0_iiidiS0__param_7];
	add.s32 	%r108, %r6, 1;
	mul.wide.s32 	%rd63, %r107, 8;
	add.s64 	%rd10, %rd1, %rd63;
	add.s64 	%rd11, %rd3, %rd63;
	cvta.to.global.u64 	%rd64, %rd141;
	add.s64 	%rd12, %rd64, %rd63;
	add.s64 	%rd13, %rd9, %rd63;
	add.s64 	%rd14, %rd2, %rd63;
$L__BB2_12:
	ld.global.u64 	%rd65, [%rd10];
	mul.wide.s32 	%rd66, %r108, 8;
	add.s64 	%rd67, %rd65, %rd66;
	ld.f64 	%fd57, [%rd67];
	ld.global.u64 	%rd68, [%rd11];
	add.s64 	%rd69, %rd68, %rd66;
	ld.f64 	%fd58, [%rd69];
	sub.f64 	%fd59, %fd57, %fd58;
	ld.global.u64 	%rd70, [%rd12+-8];
	add.s64 	%rd71, %rd70, %rd66;
	st.f64 	[%rd71+-8], %fd59;
	ld.global.u64 	%rd72, [%rd12+-8];
	add.s64 	%rd73, %rd72, %rd66;
	ld.f64 	%fd60, [%rd73+-8];
	mul.f64 	%fd61, %fd60, %fd60;
	st.f64 	[%rd73+-8], %fd61;
	ld.global.u64 	%rd74, [%rd13];
	add.s64 	%rd75, %rd74, %rd66;
	ld.f64 	%fd62, [%rd75];
	ld.global.u64 	%rd76, [%rd14];
	add.s64 	%rd77, %rd76, %rd66;
	ld.f64 	%fd63, [%rd77];
	sub.f64 	%fd64, %fd62, %fd63;
	ld.global.u64 	%rd78, [%rd12+-8];
	add.s64 	%rd79, %rd78, %rd66;
	ld.f64 	%fd65, [%rd79+-8];
	fma.rn.f64 	%fd66, %fd64, %fd64, %fd65;
	st.f64 	[%rd79+-8], %fd66;
	add.s32 	%r108, %r108, %r60;
	setp.le.s32 	%p16, %r108, %r56;
	@%p16 bra 	$L__BB2_12;
$L__BB2_13:
	add.s32 	%r107, %r107, %r60;
	setp.le.s32 	%p17, %r107, %r55;
	@%p17 bra 	$L__BB2_10;
$L__BB2_14:
	setp.ne.s64 	%p18, %rd4, 0;
	@%p18 bra 	$L__BB2_16;
	// begin inline asm
	trap;
	// end inline asm
$L__BB2_16:
	add.s64 	%rd15, %rd4, 4;
	setp.ne.s32 	%p19, %r7, 0;
	barrier.sync 	0;
	@%p19 bra 	$L__BB2_19;
	// begin inline asm
	atom.add.release.gpu.u32 %r79,[%rd15],%r8;
	// end inline asm
$L__BB2_18:
	// begin inline asm
	ld.acquire.gpu.u32 %r81,[%rd15];
	// end inline asm
	xor.b32  	%r82, %r81, %r79;
	setp.gt.s32 	%p20, %r82, -1;
	@%p20 bra 	$L__BB2_18;
$L__BB2_19:
	barrier.sync 	0;
	@%p13 bra 	$L__BB2_37;
	mov.f64 	%fd161, 0d0000000000000000;
	@%p1 bra 	$L__BB2_36;
	mov.f64 	%fd161, 0d0000000000000000;
	mov.b32 	%r109, 0;
$L__BB2_22:
	ld.param.u64 	%rd142, [_Z16jacobivortkernelPPdS0_S0_S0_iidS0_iiidiS0__param_7];
	setp.lt.u32 	%p22, %r56, 16;
	cvta.to.global.u64 	%rd82, %rd142;
	mul.wide.u32 	%rd83, %r109, 8;
	add.s64 	%rd84, %rd82, %rd83;
	ld.global.u64 	%rd16, [%rd84];
	mov.b32 	%r112, 0;
	@%p22 bra 	$L__BB2_25;
	mov.b32 	%r110, 0;
$L__BB2_24:
	.pragma "nounroll";
	mul.wide.u32 	%rd85, %r110, 8;
	add.s64 	%rd86, %rd16, %rd85;
	ld.f64 	%fd70, [%rd86];
	add.f64 	%fd71, %fd161, %fd70;
	ld.f64 	%fd72, [%rd86+8];
	add.f64 	%fd73, %fd71, %fd72;
	ld.f64 	%fd74, [%rd86+16];
	add.f64 	%fd75, %fd73, %fd74;
	ld.f64 	%fd76, [%rd86+24];
	add.f64 	%fd77, %fd75, %fd76;
	ld.f64 	%fd78, [%rd86+32];
	add.f64 	%fd79, %fd77, %fd78;
	ld.f64 	%fd80, [%rd86+40];
	add.f64 	%fd81, %fd79, %fd80;
	ld.f64 	%fd82, [%rd86+48];
	add.f64 	%fd83, %fd81, %fd82;
	ld.f64 	%fd84, [%rd86+56];
	add.f64 	%fd85, %fd83, %fd84;
	ld.f64 	%fd86, [%rd86+64];
	add.f64 	%fd87, %fd85, %fd86;
	ld.f64 	%fd88, [%rd86+72];
	add.f64 	%fd89, %fd87, %fd88;
	ld.f64 	%fd90, [%rd86+80];
	add.f64 	%fd91, %fd89, %fd90;
	ld.f64 	%fd92, [%rd86+88];
	add.f64 	%fd93, %fd91, %fd92;
	ld.f64 	%fd94, [%rd86+96];
	add.f64 	%fd95, %fd93, %fd94;
	ld.f64 	%fd96, [%rd86+104];
	add.f64 	%fd97, %fd95, %fd96;
	ld.f64 	%fd98, [%rd86+112];
	add.f64 	%fd99, %fd97, %fd98;
	ld.f64 	%fd100, [%rd86+120];
	add.f64 	%fd161, %fd99, %fd100;
	add.s32 	%r110, %r110, 16;
	setp.ne.s32 	%p23, %r110, %r14;
	mov.u32 	%r112, %r14;
	@%p23 bra 	$L__BB2_24;
$L__BB2_25:
	setp.eq.s32 	%p24, %r12, 0;
	@%p24 bra 	$L__BB2_35;
	add.s32 	%r86, %r12, -1;
	setp.lt.u32 	%p25, %r86, 7;
	@%p25 bra 	$L__BB2_28;
	mul.wide.u32 	%rd87, %r112, 8;
	add.s64 	%rd88, %rd16, %rd87;
	ld.f64 	%fd102, [%rd88];
	add.f64 	%fd103, %fd161, %fd102;
	ld.f64 	%fd104, [%rd88+8];
	add.f64 	%fd105, %fd103, %fd104;
	ld.f64 	%fd106, [%rd88+16];
	add.f64 	%fd107, %fd105, %fd106;
	ld.f64 	%fd108, [%rd88+24];
	add.f64 	%fd109, %fd107, %fd108;
	ld.f64 	%fd110, [%rd88+32];
	add.f64 	%fd111, %fd109, %fd110;
	ld.f64 	%fd112, [%rd88+40];
	add.f64 	%fd113, %fd111, %fd112;
	ld.f64 	%fd114, [%rd88+48];
	add.f64 	%fd115, %fd113, %fd114;
	ld.f64 	%fd116, [%rd88+56];
	add.f64 	%fd161, %fd115, %fd116;
	add.s32 	%r112, %r112, 8;
$L__BB2_28:
	setp.eq.s32 	%p26, %r13, 0;
	@%p26 bra 	$L__BB2_35;
	add.s32 	%r87, %r13, -1;
	setp.lt.u32 	%p27, %r87, 3;
	@%p27 bra 	$L__BB2_31;
	mul.wide.u32 	%rd89, %r112, 8;
	add.s64 	%rd90, %rd16, %rd89;
	ld.f64 	%fd118, [%rd90];
	add.f64 	%fd119, %fd161, %fd118;
	ld.f64 	%fd120, [%rd90+8];
	add.f64 	%fd121, %fd119, %fd120;
	ld.f64 	%fd122, [%rd90+16];
	add.f64 	%fd123, %fd121, %fd122;
	ld.f64 	%fd124, [%rd90+24];
	add.f64 	%fd161, %fd123, %fd124;
	add.s32 	%r112, %r112, 4;
$L__BB2_31:
	setp.eq.s32 	%p28, %r15, 0;
	@%p28 bra 	$L__BB2_35;
	setp.eq.s32 	%p29, %r15, 1;
	mul.wide.u32 	%rd91, %r112, 8;
	add.s64 	%rd17, %rd16, %rd91;
	ld.f64 	%fd125, [%rd17];
	add.f64 	%fd161, %fd161, %fd125;
	@%p29 bra 	$L__BB2_35;
	setp.eq.s32 	%p30, %r15, 2;
	ld.f64 	%fd126, [%rd17+8];
	add.f64 	%fd161, %fd161, %fd126;
	@%p30 bra 	$L__BB2_35;
	ld.f64 	%fd127, [%rd17+16];
	add.f64 	%fd161, %fd161, %fd127;
$L__BB2_35:
	add.s32 	%r109, %r109, 1;
	setp.ne.s32 	%p31, %r109, %r55;
	@%p31 bra 	$L__BB2_22;
$L__BB2_36:
	ld.param.f64 	%fd151, [_Z16jacobivortkernelPPdS0_S0_S0_iidS0_iiidiS0__param_11];
	sqrt.rn.f64 	%fd128, %fd161;
	div.rn.f64 	%fd164, %fd128, %fd151;
$L__BB2_37:
	ld.param.u32 	%r102, [_Z16jacobivortkernelPPdS0_S0_S0_iidS0_iiidiS0__param_10];
	ld.param.u32 	%r101, [_Z16jacobivortkernelPPdS0_S0_S0_iidS0_iiidiS0__param_8];
	setp.ne.s32 	%p32, %r101, 0;
	cvt.rn.f64.s32 	%fd129, %r102;
	setp.lt.f64 	%p33, %fd164, %fd129;
	and.pred  	%p34, %p32, %p33;
	@%p34 bra 	$L__BB2_71;
	setp.ge.s32 	%p35, %r3, %r55;
	@%p35 bra 	$L__BB2_44;
	add.s32 	%r114, %r3, 1;
$L__BB2_40:
	setp.ge.s32 	%p36, %r6, %r56;
	@%p36 bra 	$L__BB2_43;
	add.s32 	%r115, %r6, 1;
	mul.wide.s32 	%rd92, %r114, 8;
	add.s64 	%rd18, %rd1, %rd92;
	add.s64 	%rd19, %rd3, %rd92;
	add.s64 	%rd20, %rd9, %rd92;
	add.s64 	%rd21, %rd2, %rd92;
$L__BB2_42:
	ld.global.u64 	%rd93, [%rd18];
	mul.wide.s32 	%rd94, %r115, 8;
	add.s64 	%rd95, %rd93, %rd94;
	ld.f64 	%fd131, [%rd95];
	ld.global.u64 	%rd96, [%rd19];
	add.s64 	%rd97, %rd96, %rd94;
	st.f64 	[%rd97], %fd131;
	ld.global.u64 	%rd98, [%rd20];
	add.s64 	%rd99, %rd98, %rd94;
	ld.f64 	%fd132, [%rd99];
	ld.global.u64 	%rd100, [%rd21];
	add.s64 	%rd101, %rd100, %rd94;
	st.f64 	[%rd101], %fd132;
	add.s32 	%r115, %r115, %r60;
	setp.le.s32 	%p37, %r115, %r56;
	@%p37 bra 	$L__BB2_42;
$L__BB2_43:
	add.s32 	%r114, %r114, %r60;
	setp.le.s32 	%p38, %r114, %r55;
	@%p38 bra 	$L__BB2_40;
$L__BB2_44:
	setp.ne.s64 	%p39, %rd4, 0;
	@%p39 bra 	$L__BB2_46;
	// begin inline asm
	trap;
	// end inline asm
$L__BB2_46:
	setp.ne.s32 	%p40, %r7, 0;
	barrier.sync 	0;
	@%p40 bra 	$L__BB2_49;
	// begin inline asm
	atom.add.release.gpu.u32 %r88,[%rd15],%r8;
	// end inline asm
$L__BB2_48:
	// begin inline asm
	ld.acquire.gpu.u32 %r90,[%rd15];
	// end inline asm
	xor.b32  	%r91, %r90, %r88;
	setp.gt.s32 	%p41, %r91, -1;
	@%p41 bra 	$L__BB2_48;
$L__BB2_49:
	add.s32 	%r48, %r55, 2;
	setp.ge.s32 	%p42, %r3, %r48;
	barrier.sync 	0;
	@%p42 bra 	$L__BB2_65;
	mov.u32 	%r116, %r3;
$L__BB2_51:
	setp.ge.s32 	%p43, %r6, %r9;
	@%p43 bra 	$L__BB2_64;
	setp.gt.s32 	%p44, %r116, 0;
	setp.le.s32 	%p45, %r116, %r55;
	and.pred  	%p3, %p44, %p45;
	mul.wide.u32 	%rd104, %r116, 8;
	add.s64 	%rd22, %rd3, %rd104;
	add.s64 	%rd23, %rd2, %rd104;
	mul.wide.s32 	%rd105, %r116, 8;
	add.s64 	%rd24, %rd3, %rd105;
	add.s64 	%rd25, %rd2, %rd105;
	not.pred 	%p46, %p3;
	mov.u32 	%r117, %r6;
$L__BB2_53:
	@%p46 bra 	$L__BB2_58;
	setp.ne.s32 	%p47, %r117, 0;
	@%p47 bra 	$L__BB2_56;
	ld.global.u64 	%rd106, [%rd22];
	ld.f64 	%fd133, [%rd106+8];
	ld.f64 	%fd134, [%rd106];
	sub.f64 	%fd135, %fd133, %fd134;
	add.f64 	%fd136, %fd135, %fd135;
	ld.global.u64 	%rd107, [%rd23];
	st.f64 	[%rd107], %fd136;
$L__BB2_56:
	setp.ne.s32 	%p48, %r117, %r10;
	@%p48 bra 	$L__BB2_58;
	ld.global.u64 	%rd108, [%rd22];
	mul.wide.s32 	%rd109, %r56, 8;
	add.s64 	%rd110, %rd108, %rd109;
	ld.f64 	%fd137, [%rd110];
	ld.f64 	%fd138, [%rd110+8];
	sub.f64 	%fd139, %fd137, %fd138;
	add.f64 	%fd140, %fd139, %fd139;
	ld.global.u64 	%rd111, [%rd23];
	add.s64 	%rd112, %rd111, %rd109;
	st.f64 	[%rd112+8], %fd140;
$L__BB2_58:
	setp.lt.s32 	%p49, %r117, 1;
	setp.gt.s32 	%p50, %r117, %r56;
	or.pred  	%p51, %p49, %p50;
	@%p51 bra 	$L__BB2_63;
	setp.ne.s32 	%p52, %r116, 0;
	@%p52 bra 	$L__BB2_61;
	ld.global.u64 	%rd113, [%rd3+8];
	mul.wide.u32 	%rd114, %r117, 8;
	add.s64 	%rd115, %rd113, %rd114;
	ld.f64 	%fd141, [%rd115];
	ld.global.u64 	%rd116, [%rd3];
	add.s64 	%rd117, %rd116, %rd114;
	ld.f64 	%fd142, [%rd117];
	sub.f64 	%fd143, %fd141, %fd142;
	add.f64 	%fd144, %fd143, %fd143;
	ld.global.u64 	%rd118, [%rd2];
	add.s64 	%rd119, %rd118, %rd114;
	st.f64 	[%rd119], %fd144;
$L__BB2_61:
	setp.ne.s32 	%p53, %r116, %r11;
	@%p53 bra 	$L__BB2_63;
	ld.global.u64 	%rd120, [%rd24+-8];
	mul.wide.u32 	%rd121, %r117, 8;
	add.s64 	%rd122, %rd120, %rd121;
	ld.f64 	%fd145, [%rd122];
	ld.global.u64 	%rd123, [%rd24];
	add.s64 	%rd124, %rd123, %rd121;
	ld.f64 	%fd146, [%rd124];
	sub.f64 	%fd147, %fd145, %fd146;
	add.f64 	%fd148, %fd147, %fd147;
	ld.global.u64 	%rd125, [%rd25];
	add.s64 	%rd126, %rd125, %rd121;
	st.f64 	[%rd126], %fd148;
$L__BB2_63:
	add.s32 	%r117, %r117, %r60;
	setp.lt.s32 	%p54, %r117, %r9;
	@%p54 bra 	$L__BB2_53;
$L__BB2_64:
	add.s32 	%r116, %r116, %r60;
	setp.lt.s32 	%p55, %r116, %r48;
	@%p55 bra 	$L__BB2_51;
$L__BB2_65:
	setp.ne.s64 	%p56, %rd4, 0;
	@%p56 bra 	$L__BB2_67;
	// begin inline asm
	trap;
	// end inline asm
$L__BB2_67:
	setp.ne.s32 	%p57, %r7, 0;
	barrier.sync 	0;
	@%p57 bra 	$L__BB2_70;
	// begin inline asm
	atom.add.release.gpu.u32 %r92,[%rd15],%r8;
	// end inline asm
$L__BB2_69:
	// begin inline asm
	ld.acquire.gpu.u32 %r94,[%rd15];
	// end inline asm
	xor.b32  	%r95, %r94, %r92;
	setp.gt.s32 	%p58, %r95, -1;
	@%p58 bra 	$L__BB2_69;
$L__BB2_70:
	setp.ne.s32 	%p59, %r103, %r58;
	barrier.sync 	0;
	add.s32 	%r103, %r103, 1;
	@%p59 bra 	$L__BB2_2;
	bra.uni 	$L__BB2_73;
$L__BB2_71:
	or.b32  	%r96, %r3, %r6;
	setp.ne.s32 	%p60, %r96, 0;
	@%p60 bra 	$L__BB2_73;
	ld.param.u64 	%rd143, [_Z16jacobivortkernelPPdS0_S0_S0_iidS0_iiidiS0__param_13];
	add.u64 	%rd129, %SP, 0;
	add.u64 	%rd130, %SPL, 0;
	st.local.u32 	[%rd130], %r103;
	mov.u64 	%rd131, $str;
	cvta.global.u64 	%rd132, %rd131;
	{ // callseq 1, 0
	.param .b64 param0;
	st.param.b64 	[param0], %rd132;
	.param .b64 param1;
	st.param.b64 	[param1], %rd129;
	.param .b32 retval0;
	call.uni (retval0), 
	vprintf, 
	(
	param0, 
	param1
	);
	ld.param.b32 	%r97, [retval0];
	} // callseq 1
	cvta.to.global.u64 	%rd133, %rd143;
	ld.global.u64 	%rd134, [%rd133];
	st.f64 	[%rd134], %fd164;
	cvt.rn.f64.u32 	%fd149, %r103;
	ld.global.u64 	%rd135, [%rd133];
	st.f64 	[%rd135+8], %fd149;
$L__BB2_73:
	or.b32  	%r99, %r3, %r6;
	setp.ne.s32 	%p61, %r99, 0;
	@%p61 bra 	$L__BB2_75;
	ld.param.u64 	%rd144, [_Z16jacobivortkernelPPdS0_S0_S0_iidS0_iiidiS0__param_13];
	cvta.to.global.u64 	%rd136, %rd144;
	ld.global.u64 	%rd137, [%rd136];
	st.f64 	[%rd137], %fd164;
	cvt.rn.f64.s32 	%fd150, %r58;
	ld.global.u64 	%rd138, [%rd136];
	st.f64 	[%rd138+8], %fd150;
$L__BB2_75:
	ret;

}


// ===== COMPILED SASS (sm_100) =====

	.target	sm_100

	.elftype	@"ET_EXEC"


//--------------------- .note.nv.tkinfo           --------------------------
	.section	.note.nv.tkinfo,"",@"SHT_NOTE"
	.sectionflags	@"SHF_NOTE_NV_TKINFO"
	.tkinfo
        /*0018*/ 	.word	0x00000002
        /*0030*/ 	.string	""
        /*0030*/ 	.string	"ptxas"
        /*0030*/ 	.string	"Cuda compilation tools, release 13.0, V13.0.88"
        /*0030*/ 	.string	"Build cuda_13.0.r13.0/compiler.36424714_0"
        /*0030*/ 	.string	"-arch sm_100 -m 64 "



//--------------------- .note.nv.cuinfo           --------------------------
	.section	.note.nv.cuinfo,"",@"SHT_NOTE"
	.sectionflags	@"SHF_NOTE_NV_CUINFO"
        /*0018*/ 	.short	0x0002
        /*001a*/ 	.short	0x0064
        /*001c*/ 	.short	0x0082
	.zero		2


//--------------------- .nv.info                  --------------------------
	.section	.nv.info,"",@"SHT_CUDA_INFO"
	.align	4


	//----- nvinfo : EIATTR_REGCOUNT
	.align		4
        /*0000*/ 	.byte	0x04, 0x2f
        /*0002*/ 	.short	(.L_2 - .L_1)
	.align		4
.L_1:
        /*0004*/ 	.word	index@(_Z12jacobikernelPPdS0_iiS0_iiidiS0_)
        /*0008*/ 	.word	0x0000001f


	//----- nvinfo : EIATTR_FRAME_SIZE
	.align		4
.L_2:
        /*000c*/ 	.byte	0x04, 0x11
        /*000e*/ 	.short	(.L_4 - .L_3)
	.align		4
.L_3:
        /*0010*/ 	.word	index@($__internal_3_$__cuda_sm20_dsqrt_rn_f64_mediumpath_v1)
        /*0014*/ 	.word	0x00000008


	//----- nvinfo : EIATTR_FRAME_SIZE
	.align		4
.L_4:
        /*0018*/ 	.byte	0x04, 0x11
        /*001a*/ 	.short	(.L_6 - .L_5)
	.align		4
.L_5:
        /*001c*/ 	.word	index@($__internal_2_$__cuda_sm20_div_rn_f64_full)
        /*0020*/ 	.word	0x00000008


	//----- nvinfo : EIATTR_FRAME_SIZE
	.align		4
.L_6:
        /*0024*/ 	.byte	0x04, 0x11
        /*0026*/ 	.short	(.L_8 - .L_7)
	.align		4
.L_7:
        /*0028*/ 	.word	index@(_Z12jacobikernelPPdS0_iiS0_iiidiS0_)
        /*002c*/ 	.word	0x00000008


	//----- nvinfo : EIATTR_REGCOUNT
	.align		4
.L_8:
        /*0030*/ 	.byte	0x04, 0x2f
        /*0032*/ 	.short	(.L_10 - .L_9)
	.align		4
.L_9:
        /*0034*/ 	.word	index@(_Z10jacobistepPPdS0_ii)
        /*0038*/ 	.word	0x00000014


	//----- nvinfo : EIATTR_FRAME_SIZE
	.align		4
.L_10:
        /*003c*/ 	.byte	0x04, 0x11
        /*003e*/ 	.short	(.L_12 - .L_11)
	.align		4
.L_11:
        /*0040*/ 	.word	index@(_Z10jacobistepPPdS0_ii)
        /*0044*/ 	.word	0x00000000


	//----- nvinfo : EIATTR_REGCOUNT
	.align		4
.L_12:
        /*0048*/ 	.byte	0x04, 0x2f
        /*004a*/ 	.short	(.L_14 - .L_13)
	.align		4
.L_13:
        /*004c*/ 	.word	index@(_Z16jacobivortkernelPPdS0_S0_S0_iidS0_iiidiS0_)
        /*0050*/ 	.word	0x00000028


	//----- nvinfo : EIATTR_FRAME_SIZE
	.align		4
.L_14:
        /*0054*/ 	.byte	0x04, 0x11
        /*0056*/ 	.short	(.L_16 - .L_15)
	.align		4
.L_15:
        /*0058*/ 	.word	index@($__internal_1_$__cuda_sm20_dsqrt_rn_f64_mediumpath_v1)
        /*005c*/ 	.word	0x00000008


	//----- nvinfo : EIATTR_FRAME_SIZE
	.align		4
.L_16:
        /*0060*/ 	.byte	0x04, 0x11
        /*0062*/ 	.short	(.L_18 - .L_17)
	.align		4
.L_17:
        /*0064*/ 	.word	index@($__internal_0_$__cuda_sm20_div_rn_f64_full)
        /*0068*/ 	.word	0x00000008


	//----- nvinfo : EIATTR_FRAME_SIZE
	.align		4
.L_18:
        /*006c*/ 	.byte	0x04, 0x11
        /*006e*/ 	.short	(.L_20 - .L_19)
	.align		4
.L_19:
        /*0070*/ 	.word	index@(_Z16jacobivortkernelPPdS0_S0_S0_iidS0_iiidiS0_)
        /*0074*/ 	.word	0x00000008


	//----- nvinfo : EIATTR_MIN_STACK_SIZE
	.align		4
.L_20:
        /*0078*/ 	.byte	0x04, 0x12
        /*007a*/ 	.short	(.L_22 - .L_21)
	.align		4
.L_21:
        /*007c*/ 	.word	index@(_Z16jacobivortkernelPPdS0_S0_S0_iidS0_iiidiS0_)
        /*0080*/ 	.word	0x00000008


	//----- nvinfo : EIATTR_MIN_STACK_SIZE
	.align		4
.L_22:
        /*0084*/ 	.byte	0x04, 0x12
        /*0086*/ 	.short	(.L_24 - .L_23)
	.align		4
.L_23:
        /*0088*/ 	.word	index@(_Z10jacobistepPPdS0_ii)
        /*008c*/ 	.word	0x00000000


	//----- nvinfo : EIATTR_MIN_STACK_SIZE
	.align		4
.L_24:
        /*0090*/ 	.byte	0x04, 0x12
        /*0092*/ 	.short	(.L_26 - .L_25)
	.align		4
.L_25:
        /*0094*/ 	.word	index@(_Z12jacobikernelPPdS0_iiS0_iiidiS0_)
        /*0098*/ 	.word	0x00000008
.L_26:


//--------------------- .nv.compat                --------------------------
	.section	.nv.compat,"",@"SHT_CUDA_COMPAT_INFO"
	.align	4
        /*0000*/ 	.byte	0x02, 0x09, 0x00, 0x00, 0x02, 0x02, 0x01, 0x00, 0x02, 0x05, 0x05, 0x00, 0x03, 0x07, 0x01, 0x01
        /*0010*/ 	.byte	0x02, 0x03, 0x00, 0x00, 0x02, 0x06, 0x01, 0x00, 0x04, 0x0b, 0x08, 0x00, 0x01, 0x00, 0x00, 0x00
        /*0020*/ 	.byte	0x00, 0x00, 0x00, 0x00


//--------------------- .nv.info._Z16jacobivortkernelPPdS0_S0_S0_iidS0_iiidiS0_ --------------------------
	.section	.nv.info._Z16jacobivortkernelPPdS0_S0_S0_iidS0_iiidiS0_,"",@"SHT_CUDA_INFO"
	.sectionflags	@""
	.align	4


	//----- nvinfo : EIATTR_CUDA_API_VERSION
	.align		4
        /*0000*/ 	.byte	0x04, 0x37
        /*0002*/ 	.short	(.L_28 - .L_27)
.L_27:
        /*0004*/ 	.word	0x00000082


	//----- nvinfo : EIATTR_KPARAM_INFO
	.align		4
.L_28:
        /*0008*/ 	.byte	0x04, 0x17
        /*000a*/ 	.short	(.L_30 - .L_29)
.L_29:
        /*000c*/ 	.word	0x00000000
        /*0010*/ 	.short	0x000d
        /*0012*/ 	.short	0x0058
        /*0014*/ 	.byte	0x00, 0xf5, 0x21, 0x00


	//----- nvinfo : EIATTR_KPARAM_INFO
	.align		4
.L_30:
        /*0018*/ 	.byte	0x04, 0x17
        /*001a*/ 	.short	(.L_32 - .L_31)
.L_31:
        /*001c*/ 	.word	0x00000000
        /*0020*/ 	.short	0x000c
        /*0022*/ 	.short	0x0050
        /*0024*/ 	.byte	0x00, 0xf0, 0x11, 0x00


	//----- nvinfo : EIATTR_KPARAM_INFO
	.align		4
.L_32:
        /*0028*/ 	.byte	0x04, 0x17
        /*002a*/ 	.short	(.L_34 - .L_33)
.L_33:
        /*002c*/ 	.word	0x00000000
        /*0030*/ 	.short	0x000b
        /*0032*/ 	.short	0x0048
        /*0034*/ 	.byte	0x00, 0xf0, 0x21, 0x00


	//----- nvinfo : EIATTR_KPARAM_INFO
	.align		4
.L_34:
        /*0038*/ 	.byte	0x04, 0x17
        /*003a*/ 	.short	(.L_36 - .L_35)
.L_35:
        /*003c*/ 	.word	0x00000000
        /*0040*/ 	.short	0x000a
        /*0042*/ 	.short	0x0040
        /*0044*/ 	.byte	0x00, 0xf0, 0x11, 0x00


	//----- nvinfo : EIATTR_KPARAM_INFO
	.align		4
.L_36:
        /*0048*/ 	.byte	0x04, 0x17
        /*004a*/ 	.short	(.L_38 - .L_37)
.L_37:
        /*004c*/ 	.word	0x00000000
        /*0050*/ 	.short	0x0009
        /*0052*/ 	.short	0x003c
        /*0054*/ 	.byte	0x00, 0xf0, 0x11, 0x00


	//----- nvinfo : EIATTR_KPARAM_INFO
	.align		4
.L_38:
        /*0058*/ 	.byte	0x04, 0x17
        /*005a*/ 	.short	(.L_40 - .L_39)
.L_39:
        /*005c*/ 	.word	0x00000000
        /*0060*/ 	.short	0x0008
        /*0062*/ 	.short	0x0038
        /*0064*/ 	.byte	0x00, 0xf0, 0x11, 0x00


	//----- nvinfo : EIATTR_KPARAM_INFO
	.align		4
.L_40:
        /*0068*/ 	.byte	0x04, 0x17
        /*006a*/ 	.short	(.L_42 - .L_41)
.L_41:
        /*006c*/ 	.word	0x00000000
        /*0070*/ 	.short	0x0007
        /*0072*/ 	.short	0x0030
        /*0074*/ 	.byte	0x00, 0xf5, 0x21, 0x00


	//----- nvinfo : EIATTR_KPARAM_INFO
	.align		4
.L_42:
        /*0078*/ 	.byte	0x04, 0x17
        /*007a*/ 	.short	(.L_44 - .L_43)
.L_43:
        /*007c*/ 	.word	0x00000000
        /*0080*/ 	.short	0x0006
        /*0082*/ 	.short	0x0028
        /*0084*/ 	.byte	0x00, 0xf0, 0x21, 0x00


	//----- nvinfo : EIATTR_KPARAM_INFO
	.align		4
.L_44:
        /*0088*/ 	.byte	0x04, 0x17
        /*008a*/ 	.short	(.L_46 - .L_45)
.L_45:
        /*008c*/ 	.word	0x00000000
        /*0090*/ 	.short	0x0005
        /*0092*/ 	.short	0x0024
        /*0094*/ 	.byte	0x00, 0xf0, 0x11, 0x00


	//----- nvinfo : EIATTR_KPARAM_INFO
	.align		4
.L_46:
        /*0098*/ 	.byte	0x04, 0x17
        /*009a*/ 	.short	(.L_48 - .L_47)
.L_47:
        /*009c*/ 	.word	0x00000000
        /*00a0*/ 	.short	0x0004
        /*00a2*/ 	.short	0x0020
        /*00a4*/ 	.byte	0x00, 0xf0, 0x11, 0x00


	//----- nvinfo : EIATTR_KPARAM_INFO
	.align		4
.L_48:
        /*00a8*/ 	.byte	0x04, 0x17
        /*00aa*/ 	.short	(.L_50 - .L_49)
.L_49:
        /*00ac*/ 	.word	0x00000000
        /*00b0*/ 	.short	0x0003
        /*00b2*/ 	.short	0x0018
        /*00b4*/ 	.byte	0x00, 0xf5, 0x21, 0x00


	//----- nvinfo : EIATTR_KPARAM_INFO
	.align		4
.L_50:
        /*00b8*/ 	.byte	0x04, 0x17
        /*00ba*/ 	.short	(.L_52 - .L_51)
.L_51:
        /*00bc*/ 	.word	0x00000000
        /*00c0*/ 	.short	0x0002
        /*00c2*/ 	.short	0x0010
        /*00c4*/ 	.byte	0x00, 0xf5, 0x21, 0x00


	//----- nvinfo : EIATTR_KPARAM_INFO
	.align		4
.L_52:
        /*00c8*/ 	.byte	0x04, 0x17
        /*00ca*/ 	.short	(.L_54 - .L_53)
.L_53:
        /*00cc*/ 	.word	0x00000000
        /*00d0*/ 	.short	0x0001
        /*00d2*/ 	.short	0x0008
        /*00d4*/ 	.byte	0x00, 0xf5, 0x21, 0x00


	//----- nvinfo : EIATTR_KPARAM_INFO
	.align		4
.L_54:
        /*00d8*/ 	.byte	0x04, 0x17
        /*00da*/ 	.short	(.L_56 - .L_55)
.L_55:
        /*00dc*/ 	.word	0x00000000
        /*00e0*/ 	.short	0x0000
        /*00e2*/ 	.short	0x0000
        /*00e4*/ 	.byte	0x00, 0xf5, 0x21, 0x00


	//----- nvinfo : EIATTR_SPARSE_MMA_MASK
	.align		4
.L_56:
        /*00e8*/ 	.byte	0x03, 0x50
        /*00ea*/ 	.short	0x0000


	//----- nvinfo : EIATTR_MAXREG_COUNT
	.align		4
        /*00ec*/ 	.byte	0x03, 0x1b
        /*00ee*/ 	.short	0x00ff


	//----- nvinfo : EIATTR_NUM_BARRIERS
	.align		4
        /*00f0*/ 	.byte	0x02, 0x4c
        /*00f2*/ 	.byte	0x01
	.zero		1


	//----- nvinfo : EIATTR_EXTERNS
	.align		4
        /*00f4*/ 	.byte	0x04, 0x0f
        /*00f6*/ 	.short	(.L_58 - .L_57)


	//   ....[0]....
	.align		4
.L_57:
        /*00f8*/ 	.word	index@(vprintf)


	//----- nvinfo : EIATTR_MERCURY_ISA_VERSION
	.align		4
.L_58:
        /*00fc*/ 	.byte	0x03, 0x5f
        /*00fe*/ 	.short	0x0101


	//----- nvinfo : EIATTR_INT_WARP_WIDE_INSTR_OFFSETS
	.align		4
        /*0100*/ 	.byte	0x04, 0x31
        /*0102*/ 	.short	(.L_60 - .L_59)


	//   ....[0]....
.L_59:
        /*0104*/ 	.word	0x00000e60


	//   ....[1]....
        /*0108*/ 	.word	0x00000f70


	//   ....[2]....
        /*010c*/ 	.word	0x00001d90


	//   ....[3]....
        /*0110*/ 	.word	0x00001ea0


	//   ....[4]....
        /*0114*/ 	.word	0x00002580


	//   ....[5]....
        /*0118*/ 	.word	0x00002690


	//----- nvinfo : EIATTR_COOP_GROUP_MASK_REGIDS
	.align		4
.L_60:
        /*011c*/ 	.byte	0x04, 0x29
        /*011e*/ 	.short	(.L_62 - .L_61)


	//   ....[0]....
.L_61:
        /*0120*/ 	.word	0xffffffff


	//   ....[1]....
        /*0124*/ 	.word	0xffffffff


	//   ....[2]....
        /*0128*/ 	.word	0xffffffff


	//   ....[3]....
        /*012c*/ 	.word	0xffffffff


	//   ....[4]....
        /*0130*/ 	.word	0xffffffff


	//   ....[5]....
        /*0134*/ 	.word	0xffffffff


	//   ....[6]....
        /*0138*/ 	.word	0x0500000f


	//   ....[7]....
        /*013c*/ 	.word	0x0500000f


	//   ....[8]....
        /*0140*/ 	.word	0x0500000f


	//   ....[9]....
        /*0144*/ 	.word	0x0500000f


	//   ....[10]....
        /*0148*/ 	.word	0x0500000f


	//   ....[11]....
        /*014c*/ 	.word	0x0500000f


	//----- nvinfo : EIATTR_COOP_GROUP_INSTR_OFFSETS
	.align		4
.L_62:
        /*0150*/ 	.byte	0x04, 0x28
        /*0152*/ 	.short	(.L_64 - .L_63)


	//   ....[0]....
.L_63:
        /*0154*/ 	.word	0x00000e20


	//   ....[1]....
        /*0158*/ 	.word	0x00001020


	//   ....[2]....
        /*015c*/ 	.word	0x00001d30


	//   ....[3]....
        /*0160*/ 	.word	0x00001f50


	//   ....[4]....
        /*0164*/ 	.word	0x00002540


	//   ....[5]....
        /*0168*/ 	.word	0x00002760


	//   ....[6]....
        /*016c*/ 	.word	0x00002a10


	//   ....[7]....
        /*0170*/ 	.word	0x00002ad0


	//   ....[8]....
        /*0174*/ 	.word	0x00002b90


	//   ....[9]....
        /*0178*/ 	.word	0x00002c50


	//   ....[10]....
        /*017c*/ 	.word	0x00002d10


	//   ....[11]....
        /*0180*/ 	.word	0x00002dd0


	//----- nvinfo : EIATTR_VRC_CTA_INIT_COUNT
	.align		4
.L_64:
        /*0184*/ 	.byte	0x02, 0x4a
	.zero		1
	.zero		1


	//----- nvinfo : EIATTR_SYSCALL_OFFSETS
	.align		4
        /*0188*/ 	.byte	0x04, 0x46
        /*018a*/ 	.short	(.L_66 - .L_65)


	//   ....[0]....
.L_65:
        /*018c*/ 	.word	0x00002870


	//----- nvinfo : EIATTR_EXIT_INSTR_OFFSETS
	.align		4
.L_66:
        /*0190*/ 	.byte	0x04, 0x1c
        /*0192*/ 	.short	(.L_68 - .L_67)


	//   ....[0]....
.L_67:
        /*0194*/ 	.word	0x00002900


	//   ....[1]....
        /*0198*/ 	.word	0x00002980


	//----- nvinfo : EIATTR_CRS_STACK_SIZE
	.align		4
.L_68:
        /*019c*/ 	.byte	0x04, 0x1e
        /*019e*/ 	.short	(.L_70 - .L_69)
.L_69:
        /*01a0*/ 	.word	0x00000000


	//----- nvinfo : EIATTR_CBANK_PARAM_SIZE
	.align		4
.L_70:
        /*01a4*/ 	.byte	0x03, 0x19
        /*01a6*/ 	.short	0x0060


	//----- nvinfo : EIATTR_PARAM_CBANK
	.align		4
        /*01a8*/ 	.byte	0x04, 0x0a
        /*01aa*/ 	.short	(.L_72 - .L_71)
	.align		4
.L_71:
        /*01ac*/ 	.word	index@(.nv.constant0._Z16jacobivortkernelPPdS0_S0_S0_iidS0_iiidiS0_)
        /*01b0*/ 	.short	0x0380
        /*01b2*/ 	.short	0x0060


	//----- nvinfo : EIATTR_SW_WAR
	.align		4
.L_72:
        /*01b4*/ 	.byte	0x04, 0x36
        /*01b6*/ 	.short	(.L_74 - .L_73)
.L_73:
        /*01b8*/ 	.word	0x00000008
.L_74:


//--------------------- .nv.info._Z10jacobistepPPdS0_ii --------------------------
	.section	.nv.info._Z10jacobistepPPdS0_ii,"",@"SHT_CUDA_INFO"
	.sectionflags	@""
	.align	4


	//----- nvinfo : EIATTR_CUDA_API_VERSION
	.align		4
        /*0000*/ 	.byte	0x04, 0x37
        /*0002*/ 	.short	(.L_76 - .L_75)
.L_75:
        /*0004*/ 	.word	0x00000082


	//----- nvinfo : EIATTR_KPARAM_INFO
	.align		4
.L_76:
        /*0008*/ 	.byte	0x04, 0x17
        /*000a*/ 	.short	(.L_78 - .L_77)
.L_77:
        /*000c*/ 	.word	0x00000000
        /*0010*/ 	.short	0x0003
        /*0012*/ 	.short	0x0014
        /*0014*/ 	.byte	0x00, 0xf0, 0x11, 0x00


	//----- nvinfo : EIATTR_KPARAM_INFO
	.align		4
.L_78:
        /*0018*/ 	.byte	0x04, 0x17
        /*001a*/ 	.short	(.L_80 - .L_79)
.L_79:
        /*001c*/ 	.word	0x00000000
        /*0020*/ 	.short	0x0002
        /*0022*/ 	.short	0x0010
        /*0024*/ 	.byte	0x00, 0xf0, 0x11, 0x00


	//----- nvinfo : EIATTR_KPARAM_INFO
	.align		4
.L_80:
        /*0028*/ 	.byte	0x04, 0x17
        /*002a*/ 	.short	(.L_82 - .L_81)
.L_81:
        /*002c*/ 	.word	0x00000000
        /*0030*/ 	.short	0x0001
        /*0032*/ 	.short	0x0008
        /*0034*/ 	.byte	0x00, 0xf5, 0x21, 0x00


	//----- nvinfo : EIATTR_KPARAM_INFO
	.align		4
.L_82:
        /*0038*/ 	.byte	0x04, 0x17
        /*003a*/ 	.short	(.L_84 - .L_83)
.L_83:
        /*003c*/ 	.word	0x00000000
        /*0040*/ 	.short	0x0000
        /*0042*/ 	.short	0x0000
        /*0044*/ 	.byte	0x00, 0xf5, 0x21, 0x00


	//----- nvinfo : EIATTR_SPARSE_MMA_MASK
	.align		4
.L_84:
        /*0048*/ 	.byte	0x03, 0x50
        /*004a*/ 	.short	0x0000


	//----- nvinfo : EIATTR_MAXREG_COUNT
	.align		4
        /*004c*/ 	.byte	0x03, 0x1b
        /*004e*/ 	.short	0x00ff


	//----- nvinfo : EIATTR_MERCURY_ISA_VERSION
	.align		4
        /*0050*/ 	.byte	0x03, 0x5f
        /*0052*/ 	.short	0x0101


	//----- nvinfo : EIATTR_VRC_CTA_INIT_COUNT
	.align		4
        /*0054*/ 	.byte	0x02, 0x4a
	.zero		1
	.zero		1


	//----- nvinfo : EIATTR_EXIT_INSTR_OFFSETS
	.align		4
        /*0058*/ 	.byte	0x04, 0x1c
        /*005a*/ 	.short	(.L_86 - .L_85)


	//   ....[0]....
.L_85:
        /*005c*/ 	.word	0x000000e0


	//   ....[1]....
        /*0060*/ 	.word	0x00000290


	//----- nvinfo : EIATTR_CBANK_PARAM_SIZE
	.align		4
.L_86:
        /*0064*/ 	.byte	0x03, 0x19
        /*0066*/ 	.short	0x0018


	//----- nvinfo : EIATTR_PARAM_CBANK
	.align		4
        /*0068*/ 	.byte	0x04, 0x0a
        /*006a*/ 	.short	(.L_88 - .L_87)
	.align		4
.L_87:
        /*006c*/ 	.word	index@(.nv.constant0._Z10jacobistepPPdS0_ii)
        /*0070*/ 	.short	0x0380
        /*0072*/ 	.short	0x0018


	//----- nvinfo : EIATTR_SW_WAR
	.align		4
.L_88:
        /*0074*/ 	.byte	0x04, 0x36
        /*0076*/ 	.short	(.L_90 - .L_89)
.L_89:
        /*0078*/ 	.word	0x00000008
.L_90:


//--------------------- .nv.info._Z12jacobikernelPPdS0_iiS0_iiidiS0_ --------------------------
	.section	.nv.info._Z12jacobikernelPPdS0_iiS0_iiidiS0_,"",@"SHT_CUDA_INFO"
	.sectionflags	@""
	.align	4


	//----- nvinfo : EIATTR_CUDA_API_VERSION
	.align		4
        /*0000*/ 	.byte	0x04, 0x37
        /*0002*/ 	.short	(.L_92 - .L_91)
.L_91:
        /*0004*/ 	.word	0x00000082


	//----- nvinfo : EIATTR_KPARAM_INFO
	.align		4
.L_92:
        /*0008*/ 	.byte	0x04, 0x17
        /*000a*/ 	.short	(.L_94 - .L_93)
.L_93:
        /*000c*/ 	.word	0x00000000
        /*0010*/ 	.short	0x000a
        /*0012*/ 	.short	0x0040
        /*0014*/ 	.byte	0x00, 0xf5, 0x21, 0x00


	//----- nvinfo : EIATTR_KPARAM_INFO
	.align		4
.L_94:
        /*0018*/ 	.byte	0x04, 0x17
        /*001a*/ 	.short	(.L_96 - .L_95)
.L_95:
        /*001c*/ 	.word	0x00000000
        /*0020*/ 	.short	0x0009
        /*0022*/ 	.short	0x0038
        /*0024*/ 	.byte	0x00, 0xf0, 0x11, 0x00


	//----- nvinfo : EIATTR_KPARAM_INFO
	.align		4
.L_96:
        /*0028*/ 	.byte	0x04, 0x17
        /*002a*/ 	.short	(.L_98 - .L_97)
.L_97:
        /*002c*/ 	.word	0x00000000
        /*0030*/ 	.short	0x0008
        /*0032*/ 	.short	0x0030
        /*0034*/ 	.byte	0x00, 0xf0, 0x21, 0x00


	//----- nvinfo : EIATTR_KPARAM_INFO
	.align		4
.L_98:
        /*0038*/ 	.byte	0x04, 0x17
        /*003a*/ 	.short	(.L_100 - .L_99)
.L_99:
        /*003c*/ 	.word	0x00000000
        /*0040*/ 	.short	0x0007
        /*0042*/ 	.short	0x0028
        /*0044*/ 	.byte	0x00, 0xf0, 0x11, 0x00


	//----- nvinfo : EIATTR_KPARAM_INFO
	.align		4
.L_100:
        /*0048*/ 	.byte	0x04, 0x17
        /*004a*/ 	.short	(.L_102 - .L_101)
.L_101:
        /*004c*/ 	.word	0x00000000
        /*0050*/ 	.short	0x0006
        /*0052*/ 	.short	0x0024
        /*0054*/ 	.byte	0x00, 0xf0, 0x11, 0x00


	//----- nvinfo : EIATTR_KPARAM_INFO
	.align		4
.L_102:
        /*0058*/ 	.byte	0x04, 0x17
        /*005a*/ 	.short	(.L_104 - .L_103)
.L_103:
        /*005c*/ 	.word	0x00000000
        /*0060*/ 	.short	0x0005
        /*0062*/ 	.short	0x0020
        /*0064*/ 	.byte	0x00, 0xf0, 0x11, 0x00


	//----- nvinfo : EIATTR_KPARAM_INFO
	.align		4
.L_104:
        /*0068*/ 	.byte	0x04, 0x17
        /*006a*/ 	.short	(.L_106 - .L_105)
.L_105:
        /*006c*/ 	.word	0x00000000
        /*0070*/ 	.short	0x0004
        /*0072*/ 	.short	0x0018
        /*0074*/ 	.byte	0x00, 0xf5, 0x21, 0x00


	//----- nvinfo : EIATTR_KPARAM_INFO
	.align		4
.L_106:
        /*0078*/ 	.byte	0x04, 0x17
        /*007a*/ 	.short	(.L_108 - .L_107)
.L_107:
        /*007c*/ 	.word	0x00000000
        /*0080*/ 	.short	0x0003
        /*0082*/ 	.short	0x0014
        /*0084*/ 	.byte	0x00, 0xf0, 0x11, 0x00


	//----- nvinfo : EIATTR_KPARAM_INFO
	.align		4
.L_108:
        /*0088*/ 	.byte	0x04, 0x17
        /*008a*/ 	.short	(.L_110 - .L_109)
.L_109:
        /*008c*/ 	.word	0x00000000
        /*0090*/ 	.short	0x0002
        /*0092*/ 	.short	0x0010
        /*0094*/ 	.byte	0x00, 0xf0, 0x11, 0x00


	//----- nvinfo : EIATTR_KPARAM_INFO
	.align		4
.L_110:
        /*0098*/ 	.byte	0x04, 0x17
        /*009a*/ 	.short	(.L_112 - .L_111)
.L_111:
        /*009c*/ 	.word	0x00000000
        /*00a0*/ 	.short	0x0001
        /*00a2*/ 	.short	0x0008
        /*00a4*/ 	.byte	0x00, 0xf5, 0x21, 0x00


	//----- nvinfo : EIATTR_KPARAM_INFO
	.align		4
.L_112:
        /*00a8*/ 	.byte	0x04, 0x17
        /*00aa*/ 	.short	(.L_114 - .L_113)
.L_113:
        /*00ac*/ 	.word	0x00000000
        /*00b0*/ 	.short	0x0000
        /*00b2*/ 	.short	0x0000
        /*00b4*/ 	.byte	0x00, 0xf5, 0x21, 0x00


	//----- nvinfo : EIATTR_SPARSE_MMA_MASK
	.align		4
.L_114:
        /*00b8*/ 	.byte	0x03, 0x50
        /*00ba*/ 	.short	0x0000


	//----- nvinfo : EIATTR_MAXREG_COUNT
	.align		4
        /*00bc*/ 	.byte	0x03, 0x1b
        /*00be*/ 	.short	0x00ff


	//----- nvinfo : EIATTR_NUM_BARRIERS
	.align		4
        /*00c0*/ 	.byte	0x02, 0x4c
        /*00c2*/ 	.byte	0x01
	.zero		1


	//----- nvinfo : EIATTR_EXTERNS
	.align		4
        /*00c4*/ 	.byte	0x04, 0x0f
        /*00c6*/ 	.short	(.L_116 - .L_115)


	//   ....[0]....
	.align		4
.L_115:
        /*00c8*/ 	.word	index@(vprintf)


	//----- nvinfo : EIATTR_MERCURY_ISA_VERSION
	.align		4
.L_116:
        /*00cc*/ 	.byte	0x03, 0x5f
        /*00ce*/ 	.short	0x0101


	//----- nvinfo : EIATTR_INT_WARP_WIDE_INSTR_OFFSETS
	.align		4
        /*00d0*/ 	.byte	0x04, 0x31
        /*00d2*/ 	.short	(.L_118 - .L_117)


	//   ....[0]....
.L_117:
        /*00d4*/ 	.word	0x00000a30


	//   ....[1]....
        /*00d8*/ 	.word	0x00000b40


	//   ....[2]....
        /*00dc*/ 	.word	0x00001880


	//   ....[3]....
        /*00e0*/ 	.word	0x00001990


	//----- nvinfo : EIATTR_COOP_GROUP_MASK_REGIDS
	.align		4
.L_118:
        /*00e4*/ 	.byte	0x04, 0x29
        /*00e6*/ 	.short	(.L_120 - .L_119)


	//   ....[0]....
.L_119:
        /*00e8*/ 	.word	0xffffffff


	//   ....[1]....
        /*00ec*/ 	.word	0xffffffff


	//   ....[2]....
        /*00f0*/ 	.word	0xffffffff


	//   ....[3]....
        /*00f4*/ 	.word	0xffffffff


	//   ....[4]....
        /*00f8*/ 	.word	0x0500000f


	//   ....[5]....
        /*00fc*/ 	.word	0x0500000f


	//   ....[6]....
        /*0100*/ 	.word	0x0500000f


	//   ....[7]....
        /*0104*/ 	.word	0x0500000f


	//----- nvinfo : EIATTR_COOP_GROUP_INSTR_OFFSETS
	.align		4
.L_120:
        /*0108*/ 	.byte	0x04, 0x28
        /*010a*/ 	.short	(.L_122 - .L_121)


	//   ....[0]....
.L_121:
        /*010c*/ 	.word	0x000009f0


	//   ....[1]....
        /*0110*/ 	.word	0x00000bf0


	//   ....[2]....
        /*0114*/ 	.word	0x00001840


	//   ....[3]....
        /*0118*/ 	.word	0x00001a60


	//   ....[4]....
        /*011c*/ 	.word	0x00001d00


	//   ....[5]....
        /*0120*/ 	.word	0x00001dc0


	//   ....[6]....
        /*0124*/ 	.word	0x00001e80


	//   ....[7]....
        /*0128*/ 	.word	0x00001f40


	//----- nvinfo : EIATTR_VRC_CTA_INIT_COUNT
	.align		4
.L_122:
        /*012c*/ 	.byte	0x02, 0x4a
	.zero		1
	.zero		1


	//----- nvinfo : EIATTR_SYSCALL_OFFSETS
	.align		4
        /*0130*/ 	.byte	0x04, 0x46
        /*0132*/ 	.short	(.L_124 - .L_123)


	//   ....[0]....
.L_123:
        /*0134*/ 	.word	0x00001b60


	//----- nvinfo : EIATTR_EXIT_INSTR_OFFSETS
	.align		4
.L_124:
        /*0138*/ 	.byte	0x04, 0x1c
        /*013a*/ 	.short	(.L_126 - .L_125)


	//   ....[0]....
.L_125:
        /*013c*/ 	.word	0x00001bf0


	//   ....[1]....
        /*0140*/ 	.word	0x00001c70


	//----- nvinfo : EIATTR_CRS_STACK_SIZE
	.align		4
.L_126:
        /*0144*/ 	.byte	0x04, 0x1e
        /*0146*/ 	.short	(.L_128 - .L_127)
.L_127:
        /*0148*/ 	.word	0x00000000


	//----- nvinfo : EIATTR_CBANK_PARAM_SIZE
	.align		4
.L_128:
        /*014c*/ 	.byte	0x03, 0x19
        /*014e*/ 	.short	0x0048


	//----- nvinfo : EIATTR_PARAM_CBANK
	.align		4
        /*0150*/ 	.byte	0x04, 0x0a
        /*0152*/ 	.short	(.L_130 - .L_129)
	.align		4
.L_129:
        /*0154*/ 	.word	index@(.nv.constant0._Z12jacobikernelPPdS0_iiS0_iiidiS0_)
        /*0158*/ 	.short	0x0380
        /*015a*/ 	.short	0x0048


	//----- nvinfo : EIATTR_SW_WAR
	.align		4
.L_130:
        /*015c*/ 	.byte	0x04, 0x36
        /*015e*/ 	.short	(.L_132 - .L_131)
.L_131:
        /*0160*/ 	.word	0x00000008
.L_132:


//--------------------- .nv.callgraph             --------------------------
	.section	.nv.callgraph,"",@"SHT_CUDA_CALLGRAPH"
	.align	4
	.sectionentsize	8
	.align		4
        /*0000*/ 	.word	0x00000000
	.align		4
        /*0004*/ 	.word	0xffffffff
	.align		4
        /*0008*/ 	.word	index@(_Z16jacobivortkernelPPdS0_S0_S0_iidS0_iiidiS0_)
	.align		4
        /*000c*/ 	.word	index@(vprintf)
	.align		4
        /*0010*/ 	.word	index@(_Z12jacobikernelPPdS0_iiS0_iiidiS0_)
	.align		4
        /*0014*/ 	.word	index@(vprintf)
	.align		4
        /*0018*/ 	.word	0x00000000
	.align		4
        /*001c*/ 	.word	0xfffffffe
	.align		4
        /*0020*/ 	.word	0x00000000
	.align		4
        /*0024*/ 	.word	0xfffffffd
	.align		4
        /*0028*/ 	.word	0x00000000
	.align		4
        /*002c*/ 	.word	0xfffffffc


//--------------------- .nv.constant4             --------------------------
	.section	.nv.constant4,"a",@progbits
	.align	8
	.align		8
.nv.constant4:
        /*0000*/ 	.dword	vprintf
	.align		8
        /*0008*/ 	.dword	$str


//--------------------- .text._Z16jacobivortkernelPPdS0_S0_S0_iidS0_iiidiS0_ --------------------------
	.section	.text._Z16jacobivortkernelPPdS0_S0_S0_iidS0_iiidiS0_,"ax",@progbits
	.align	128
        .global         _Z16jacobivortkernelPPdS0_S0_S0_iidS0_iiidiS0_
        .type           _Z16jacobivortkernelPPdS0_S0_S0_iidS0_iiidiS0_,@function
        .size           _Z16jacobivortkernelPPdS0_S0_S0_iidS0_iiidiS0_,(.L_x_166 - _Z16jacobivortkernelPPdS0_S0_S0_iidS0_iiidiS0_)
        .other          _Z16jacobivortkernelPPdS0_S0_S0_iidS0_iiidiS0_,@"STO_CUDA_ENTRY STV_DEFAULT"
_Z16jacobivortkernelPPdS0_S0_S0_iidS0_iiidiS0_:
.text._Z16jacobivortkernelPPdS0_S0_S0_iidS0_iiidiS0_:
[----:B------:R-:W0:Y:S02]  /*0000*/  LDC R1, c[0x0][0x37c] ;  /* 0x0000df00ff017b82 */ /* 0x000e240000000800 */
[----:B0-----:R-:W-:Y:S01]  /*0010*/  VIADD R1, R1, 0xfffffff8 ;  /* 0xfffffff801017836 */ /* 0x001fe20000000000 */
[----:B------:R-:W0:Y:S01]  /*0020*/  LDCU UR38, c[0x0][0x2f8] ;  /* 0x00005f00ff2677ac */ /* 0x000e220008000800 */
[----:B------:R-:W1:Y:S04]  /*0030*/  S2R R3, SR_TID.X ;  /* 0x0000000000037919 */ /* 0x000e680000002100 */
[----:B------:R-:W1:Y:S01]  /*0040*/  S2UR UR4, SR_CTAID.X ;  /* 0x00000000000479c3 */ /* 0x000e620000002500 */
[----:B------:R-:W2:Y:S01]  /*0050*/  LDCU UR39, c[0x0][0x2fc] ;  /* 0x00005f80ff2777ac */ /* 0x000ea20008000800 */
[----:B------:R-:W3:Y:S01]  /*0060*/  S2R R0, SR_TID.Y ;  /* 0x0000000000007919 */ /* 0x000ee20000002200 */
[----:B------:R-:W-:Y:S01]  /*0070*/  R2UR UR41, R1 ;  /* 0x00000000012972ca */ /* 0x000fe200000e0000 */
[----:B------:R-:W4:Y:S04]  /*0080*/  LDCU UR6, c[0x0][0x3bc] ;  /* 0x00007780ff0677ac */ /* 0x000f280008000800 */
[----:B------:R-:W1:Y:S01]  /*0090*/  LDC R18, c[0x0][0x360] ;  /* 0x0000d800ff127b82 */ /* 0x000e620000000800 */
[----:B------:R-:W1:Y:S07]  /*00a0*/  LDCU.64 UR36, c[0x0][0x358] ;  /* 0x00006b00ff2477ac */ /* 0x000e6e0008000a00 */
[----:B------:R-:W3:Y:S01]  /*00b0*/  S2UR UR5, SR_CTAID.Y ;  /* 0x00000000000579c3 */ /* 0x000ee20000002600 */
[----:B0-----:R-:W-:-:S04]  /*00c0*/  UIADD3 UR38, UP0, UPT, UR41, UR38, URZ ;  /* 0x0000002629267290 */ /* 0x001fc8000ff1e0ff */
[----:B--2---:R-:W-:-:S03]  /*00d0*/  UIADD3.X UR39, UPT, UPT, URZ, UR39, URZ, UP0, !UPT ;  /* 0x00000027ff277290 */ /* 0x004fc600087fe4ff */
[----:B------:R-:W3:Y:S01]  /*00e0*/  LDC R19, c[0x0][0x364] ;  /* 0x0000d900ff137b82 */ /* 0x000ee20000000800 */
[----:B----4-:R-:W-:Y:S01]  /*00f0*/  UISETP.GE.AND UP0, UPT, UR6, 0x1, UPT ;  /* 0x000000010600788c */ /* 0x010fe2000bf06270 */
[----:B-1----:R-:W-:Y:S02]  /*0100*/  IMAD R18, R18, UR4, R3 ;  /* 0x0000000412127c24 */ /* 0x002fe4000f8e0203 */
[----:B---3--:R-:W-:-:S06]  /*0110*/  IMAD R19, R19, UR5, R0 ;  /* 0x0000000513137c24 */ /* 0x008fcc000f8e0200 */
[----:B------:R-:W-:Y:S05]  /*0120*/  BRA.U !UP0, `(.L_x_0) ;  /* 0x0000002508f07547 */ /* 0x000fea000b800000 */
[----:B------:R-:W0:Y:S01]  /*0130*/  S2UR UR7, SR_CTAID.Z ;  /* 0x00000000000779c3 */ /* 0x000e220000002700 */
[----:B------:R-:W1:Y:S01]  /*0140*/  LDCU UR6, c[0x0][0x370] ;  /* 0x00006e00ff0677ac */ /* 0x000e620008000800 */
[----:B------:R-:W2:Y:S01]  /*0150*/  S2R R7, SR_TID.Z ;  /* 0x0000000000077919 */ /* 0x000ea20000002300 */
[----:B------:R-:W-:Y:S01]  /*0160*/  IMAD.IADD R0, R3, 0x1, R0 ;  /* 0x0000000103007824 */ /* 0x000fe200078e0200 */
[----:B------:R-:W-:Y:S01]  /*0170*/  BSSY B6, `(.L_x_0) ;  /* 0x0000277000067945 */ /* 0x000fe20003800000 */
[----:B------:R-:W-:Y:S01]  /*0180*/  UIADD3 UR4, UPT, UPT, UR4, UR5, URZ ;  /* 0x0000000504047290 */ /* 0x000fe2000fffe0ff */
[----:B------:R-:W-:Y:S01]  /*0190*/  IMAD.MOV.U32 R2, RZ, RZ, 0x1 ;  /* 0x00000001ff027424 */ /* 0x000fe200078e00ff */
[----:B------:R-:W3:Y:S01]  /*01a0*/  LDCU UR5, c[0x0][0x374] ;  /* 0x00006e80ff0577ac */ /* 0x000ee20008000800 */
[----:B------:R-:W4:Y:S01]  /*01b0*/  LDC.64 R4, c[0x0][0x3a8] ;  /* 0x0000ea00ff047b82 */ /* 0x000f220000000a00 */
[----:B------:R-:W5:Y:S01]  /*01c0*/  LDCU.64 UR8, c[0x0][0x3a0] ;  /* 0x00007400ff0877ac */ /* 0x000f620008000a00 */
[----:B------:R-:W4:Y:S01]  /*01d0*/  LDCU UR40, c[0x0][0x378] ;  /* 0x00006f00ff2877ac */ /* 0x000f220008000800 */
[----:B-1----:R-:W-:Y:S01]  /*01e0*/  UIADD3 UR6, UPT, UPT, URZ, -UR6, URZ ;  /* 0x80000006ff067290 */ /* 0x002fe2000fffe0ff */
[----:B------:R-:W1:Y:S01]  /*01f0*/  LDCU UR42, c[0x0][0x3d0] ;  /* 0x00007a00ff2a77ac */ /* 0x000e620008000800 */
[----:B0-----:R-:W-:-:S02]  /*0200*/  UIADD3 UR7, UPT, UPT, -UR7, URZ, URZ ;  /* 0x000000ff07077290 */ /* 0x001fc4000fffe1ff */
[----:B---3--:R-:W-:Y:S02]  /*0210*/  UIMAD UR5, UR6, UR5, URZ ;  /* 0x00000005060572a4 */ /* 0x008fe4000f8e02ff */
[----:B-----5:R-:W-:Y:S02]  /*0220*/  UISETP.LT.AND UP1, UPT, UR9, UR8, UPT ;  /* 0x000000080900728c */ /* 0x020fe4000bf21270 */
[----:B------:R-:W-:Y:S01]  /*0230*/  UISETP.NE.AND UP0, UPT, UR4, UR7, UPT ;  /* 0x000000070400728c */ /* 0x000fe2000bf05270 */
[----:B----4-:R-:W-:Y:S01]  /*0240*/  DMUL R4, R4, 0.0625 ;  /* 0x3fb0000004047828 */ /* 0x010fe20000000000 */
[----:B------:R-:W-:Y:S01]  /*0250*/  UIMAD UR40, UR40, UR5, -0x7fffffff ;  /* 0x80000001282874a4 */ /* 0x000fe2000f8e0205 */
[----:B--2---:R-:W-:Y:S01]  /*0260*/  LOP3.LUT R0, R0, R7, RZ, 0xfc, !PT ;  /* 0x0000000700007212 */ /* 0x004fe200078efcff */
[----:B------:R-:W-:Y:S02]  /*0270*/  USEL UR4, UR9, UR8, UP1 ;  /* 0x0000000809047287 */ /* 0x000fe40008800000 */
[----:B------:R-:W-:-:S02]  /*0280*/  USEL UR40, UR40, 0x1, !UP0 ;  /* 0x0000000128287887 */ /* 0x000fc4000c000000 */
[----:B------:R-:W-:Y:S02]  /*0290*/  UISETP.GE.AND UP0, UPT, UR4, 0x1, UPT ;  /* 0x000000010400788c */ /* 0x000fe4000bf06270 */
[----:B------:R-:W-:Y:S02]  /*02a0*/  UIADD3 UR43, UPT, UPT, UR9, 0x2, URZ ;  /* 0x00000002092b7890 */ /* 0x000fe4000fffe0ff */
[----:B------:R-:W-:Y:S02]  /*02b0*/  UIADD3 UR44, UPT, UPT, UR9, 0x1, URZ ;  /* 0x00000001092c7890 */ /* 0x000fe4000fffe0ff */
[----:B------:R-:W-:Y:S02]  /*02c0*/  UIADD3 UR45, UPT, UPT, UR8, 0x1, URZ ;  /* 0x00000001082d7890 */ /* 0x000fe4000fffe0ff */
[----:B------:R-:W-:Y:S02]  /*02d0*/  ULOP3.LUT UR46, UR9, 0xf, URZ, 0xc0, !UPT ;  /* 0x0000000f092e7892 */ /* 0x000fe4000f8ec0ff */
[----:B------:R-:W-:-:S02]  /*02e0*/  ULOP3.LUT UR47, UR9, 0x7, URZ, 0xc0, !UPT ;  /* 0x00000007092f7892 */ /* 0x000fc4000f8ec0ff */
[----:B------:R-:W-:Y:S02]  /*02f0*/  ULOP3.LUT UR48, UR9, 0x7ffffff0, URZ, 0xc0, !UPT ;  /* 0x7ffffff009307892 */ /* 0x000fe4000f8ec0ff */
[----:B------:R-:W-:Y:S02]  /*0300*/  ULOP3.LUT UR49, UR9, 0x3, URZ, 0xc0, !UPT ;  /* 0x0000000309317892 */ /* 0x000fe4000f8ec0ff */
[----:B-1----:R-:W-:-:S12]  /*0310*/  UP2UR UR50, UPR, URZ, 0x1 ;  /* 0x00000001ff327883 */ /* 0x002fd80008000000 */
.L_x_64:
[----:B------:R-:W-:Y:S05]  /*0320*/  YIELD ;  /* 0x0000000000007946 */ /* 0x000fea0003800000 */
[----:B0-----:R-:W0:Y:S01]  /*0330*/  LDCU UR4, c[0x0][0x3a0] ;  /* 0x00007400ff0477ac */ /* 0x001e220008000800 */
[----:B------:R-:W-:Y:S01]  /*0340*/  BSSY.RECONVERGENT B0, `(.L_x_1) ;  /* 0x0000065000007945 */ /* 0x000fe20003800200 */
[----:B0-----:R-:W-:-:S05]  /*0350*/  IMAD.U32 R7, RZ, RZ, UR4 ;  /* 0x00000004ff077e24 */ /* 0x001fca000f8e00ff */
[----:B------:R-:W-:-:S13]  /*0360*/  ISETP.GE.AND P0, PT, R18, R7, PT ;  /* 0x000000071200720c */ /* 0x000fda0003f06270 */
[----:B-1234-:R-:W-:Y:S05]  /*0370*/  @P0 BRA `(.L_x_2) ;  /* 0x0000000400840947 */ /* 0x01efea0003800000 */
[----:B------:R-:W-:-:S07]  /*0380*/  IADD3 R3, PT, PT, R18, 0x1, RZ ;  /* 0x0000000112037810 */ /* 0x000fce0007ffe0ff */
.L_x_6:
[----:B------:R-:W0:Y:S01]  /*0390*/  LDC R32, c[0x0][0x3a4] ;  /* 0x0000e900ff207b82 */ /* 0x000e220000000800 */
[----:B------:R-:W-:Y:S01]  /*03a0*/  BSSY.RECONVERGENT B1, `(.L_x_3) ;  /* 0x0000058000017945 */ /* 0x000fe20003800200 */
[----:B0-----:R-:W-:-:S13]  /*03b0*/  ISETP.GE.AND P0, PT, R19, R32, PT ;  /* 0x000000201300720c */ /* 0x001fda0003f06270 */
[----:B------:R-:W-:Y:S05]  /*03c0*/  @P0 BRA `(.L_x_4) ;  /* 0x0000000400540947 */ /* 0x000fea0003800000 */
[----:B------:R-:W0:Y:S01]  /*03d0*/  LDC.64 R6, c[0x0][0x398] ;  /* 0x0000e600ff067b82 */ /* 0x000e220000000a00 */
[----:B------:R-:W-:Y:S02]  /*03e0*/  VIADD R33, R19, 0x1 ;  /* 0x0000000113217836 */ /* 0x000fe40000000000 */
[----:B------:R-:W-:-:S05]  /*03f0*/  IMAD.MOV.U32 R34, RZ, RZ, R19 ;  /* 0x000000ffff227224 */ /* 0x000fca00078e0013 */
[----:B------:R-:W1:Y:S08]  /*0400*/  LDC.64 R8, c[0x0][0x390] ;  /* 0x0000e400ff087b82 */ /* 0x000e700000000a00 */
[----:B------:R-:W2:Y:S08]  /*0410*/  LDC.64 R10, c[0x0][0x388] ;  /* 0x0000e200ff0a7b82 */ /* 0x000eb00000000a00 */
[----:B------:R-:W3:Y:S01]  /*0420*/  LDC.64 R12, c[0x0][0x380] ;  /* 0x0000e000ff0c7b82 */ /* 0x000ee20000000a00 */
[----:B0-----:R-:W-:-:S04]  /*0430*/  IMAD.WIDE R6, R3, 0x8, R6 ;  /* 0x0000000803067825 */ /* 0x001fc800078e0206 */
[----:B-1----:R-:W-:-:S04]  /*0440*/  IMAD.WIDE R8, R3, 0x8, R8 ;  /* 0x0000000803087825 */ /* 0x002fc800078e0208 */
[----:B--2---:R-:W-:-:S04]  /*0450*/  IMAD.WIDE R10, R3, 0x8, R10 ;  /* 0x00000008030a7825 */ /* 0x004fc800078e020a */
[----:B---3--:R-:W-:-:S07]  /*0460*/  IMAD.WIDE R12, R3, 0x8, R12 ;  /* 0x00000008030c7825 */ /* 0x008fce00078e020c */
.L_x_5:
[----:B------:R-:W2:Y:S04]  /*0470*/  LDG.E.64 R24, desc[UR36][R6.64+0x8] ;  /* 0x0000082406187981 */ /* 0x000ea8000c1e1b00 */
[----:B------:R-:W3:Y:S04]  /*0480*/  LDG.E.64 R26, desc[UR36][R6.64+-0x8] ;  /* 0xfffff824061a7981 */ /* 0x000ee8000c1e1b00 */
[----:B------:R-:W4:Y:S04]  /*0490*/  LDG.E.64 R20, desc[UR36][R6.64] ;  /* 0x0000002406147981 */ /* 0x000f28000c1e1b00 */
[----:B------:R-:W5:Y:S01]  /*04a0*/  LDG.E.64 R22, desc[UR36][R8.64] ;  /* 0x0000002408167981 */ /* 0x000f62000c1e1b00 */
[----:B------:R-:W-:-:S02]  /*04b0*/  IMAD.MOV.U32 R14, RZ, RZ, 0x8 ;  /* 0x00000008ff0e7424 */ /* 0x000fc400078e00ff */
[----:B------:R-:W-:Y:S02]  /*04c0*/  IMAD.MOV.U32 R15, RZ, RZ, 0x0 ;  /* 0x00000000ff0f7424 */ /* 0x000fe400078e00ff */
[----:B------:R-:W-:-:S03]  /*04d0*/  IMAD.WIDE R14, R33, 0x8, R14 ;  /* 0x00000008210e7825 */ /* 0x000fc600078e020e */
[C---:B--2---:R-:W-:Y:S02]  /*04e0*/  IADD3 R28, P1, PT, R14.reuse, R24, RZ ;  /* 0x000000180e1c7210 */ /* 0x044fe40007f3e0ff */
[----:B---3--:R-:W-:-:S03]  /*04f0*/  IADD3 R30, P0, PT, R14, R26, RZ ;  /* 0x0000001a0e1e7210 */ /* 0x008fc60007f1e0ff */
[C---:B------:R-:W-:Y:S02]  /*0500*/  IMAD.X R29, R15.reuse, 0x1, R25, P1 ;  /* 0x000000010f1d7824 */ /* 0x040fe400008e0619 */
[----:B------:R-:W2:Y:S01]  /*0510*/  LDG.E.64 R24, desc[UR36][R10.64] ;  /* 0x000000240a187981 */ /* 0x000ea2000c1e1b00 */
[C---:B------:R-:W-:Y:S02]  /*0520*/  IADD3.X R31, PT, PT, R15.reuse, R27, RZ, P0, !PT ;  /* 0x0000001b0f1f7210 */ /* 0x040fe400007fe4ff */
[----:B----4-:R-:W-:Y:S01]  /*0530*/  IADD3 R36, P0, PT, R14, R20, RZ ;  /* 0x000000140e247210 */ /* 0x010fe20007f1e0ff */
[----:B------:R-:W3:Y:S04]  /*0540*/  LD.E.64 R28, desc[UR36][R28.64+-0x8] ;  /* 0xfffff8241c1c7980 */ /* 0x000ee8000c101b00 */
[----:B------:R-:W3:Y:S01]  /*0550*/  LD.E.64 R30, desc[UR36][R30.64+-0x8] ;  /* 0xfffff8241e1e7980 */ /* 0x000ee2000c101b00 */
[----:B------:R-:W-:-:S05]  /*0560*/  IMAD.X R37, R15, 0x1, R21, P0 ;  /* 0x000000010f257824 */ /* 0x000fca00000e0615 */
[----:B------:R-:W4:Y:S01]  /*0570*/  LD.E.64 R26, desc[UR36][R36.64+-0x10] ;  /* 0xfffff024241a7980 */ /* 0x000f22000c101b00 */
[----:B-----5:R-:W-:-:S03]  /*0580*/  IADD3 R22, P0, PT, R14, R22, RZ ;  /* 0x000000160e167210 */ /* 0x020fc60007f1e0ff */
[----:B------:R-:W5:Y:S02]  /*0590*/  LD.E.64 R20, desc[UR36][R36.64] ;  /* 0x0000002424147980 */ /* 0x000f64000c101b00 */
[----:B------:R-:W-:-:S06]  /*05a0*/  IMAD.X R23, R15, 0x1, R23, P0 ;  /* 0x000000010f177824 */ /* 0x000fcc00000e0617 */
[----:B------:R-:W2:Y:S01]  /*05b0*/  LD.E.64 R22, desc[UR36][R22.64+-0x8] ;  /* 0xfffff82416167980 */ /* 0x000ea2000c101b00 */
[----:B---3--:R-:W-:-:S08]  /*05c0*/  DADD R28, R30, R28 ;  /* 0x000000001e1c7229 */ /* 0x008fd0000000001c */
[----:B----4-:R-:W-:-:S08]  /*05d0*/  DADD R26, R28, R26 ;  /* 0x000000001c1a7229 */ /* 0x010fd0000000001a */
[----:B-----5:R-:W-:Y:S01]  /*05e0*/  DADD R20, R26, R20 ;  /* 0x000000001a147229 */ /* 0x020fe20000000014 */
[----:B--2---:R-:W-:-:S07]  /*05f0*/  IADD3 R30, P0, PT, R14, R24, RZ ;  /* 0x000000180e1e7210 */ /* 0x004fce0007f1e0ff */
[----:B------:R-:W-:Y:S01]  /*0600*/  DADD R20, R20, -R22 ;  /* 0x0000000014147229 */ /* 0x000fe20000000816 */
[----:B------:R-:W-:-:S07]  /*0610*/  IMAD.X R31, R15, 0x1, R25, P0 ;  /* 0x000000010f1f7824 */ /* 0x000fce00000e0619 */
[----:B------:R-:W-:-:S07]  /*0620*/  DMUL R26, R20, 0.25 ;  /* 0x3fd00000141a7828 */ /* 0x000fce0000000000 */
[----:B------:R0:W-:Y:S04]  /*0630*/  ST.E.64 desc[UR36][R30.64+-0x8], R26 ;  /* 0xfffff81a1e007985 */ /* 0x0001e8000c101b24 */
[----:B------:R-:W2:Y:S04]  /*0640*/  LDG.E.64 R20, desc[UR36][R8.64+0x8] ;  /* 0x0000082408147981 */ /* 0x000ea8000c1e1b00 */
[----:B------:R-:W3:Y:S04]  /*0650*/  LDG.E.64 R28, desc[UR36][R8.64+-0x8] ;  /* 0xfffff824081c7981 */ /* 0x000ee8000c1e1b00 */
[----:B------:R-:W4:Y:S04]  /*0660*/  LDG.E.64 R24, desc[UR36][R8.64] ;  /* 0x0000002408187981 */ /* 0x000f28000c1e1b00 */
[----:B0-----:R-:W5:Y:S01]  /*0670*/  LDG.E.64 R26, desc[UR36][R6.64+0x8] ;  /* 0x00000824061a7981 */ /* 0x001f62000c1e1b00 */
[----:B--2---:R-:W-:-:S02]  /*0680*/  IADD3 R20, P1, PT, R14, R20, RZ ;  /* 0x000000140e147210 */ /* 0x004fc40007f3e0ff */
[----:B---3--:R-:W-:-:S03]  /*0690*/  IADD3 R22, P0, PT, R14, R28, RZ ;  /* 0x0000001c0e167210 */ /* 0x008fc60007f1e0ff */
[C---:B------:R-:W-:Y:S01]  /*06a0*/  IMAD.X R21, R15.reuse, 0x1, R21, P1 ;  /* 0x000000010f157824 */ /* 0x040fe200008e0615 */
[----:B------:R-:W-:-:S05]  /*06b0*/  IADD3.X R23, PT, PT, R15, R29, RZ, P0, !PT ;  /* 0x0000001d0f177210 */ /* 0x000fca00007fe4ff */
[----:B------:R-:W2:Y:S04]  /*06c0*/  LD.E.64 R20, desc[UR36][R20.64+-0x8] ;  /* 0xfffff82414147980 */ /* 0x000ea8000c101b00 */
[----:B------:R-:W2:Y:S01]  /*06d0*/  LD.E.64 R22, desc[UR36][R22.64+-0x8] ;  /* 0xfffff82416167980 */ /* 0x000ea2000c101b00 */
[----:B----4-:R-:W-:-:S05]  /*06e0*/  IADD3 R36, P0, PT, R14, R24, RZ ;  /* 0x000000180e247210 */ /* 0x010fca0007f1e0ff */
[----:B------:R-:W-:Y:S02]  /*06f0*/  IMAD.X R37, R15, 0x1, R25, P0 ;  /* 0x000000010f257824 */ /* 0x000fe400000e0619 */
[----:B------:R-:W3:Y:S04]  /*0700*/  LDG.E.64 R24, desc[UR36][R6.64+-0x8] ;  /* 0xfffff82406187981 */ /* 0x000ee8000c1e1b00 */
[----:B------:R-:W4:Y:S01]  /*0710*/  LD.E.64 R28, desc[UR36][R36.64+-0x10] ;  /* 0xfffff024241c7980 */ /* 0x000f22000c101b00 */
[C-C-:B--2---:R-:W-:Y:S02]  /*0720*/  DADD R30, R22.reuse, R20.reuse ;  /* 0x00000000161e7229 */ /* 0x144fe40000000014 */
[----:B------:R-:W-:Y:S01]  /*0730*/  DADD R20, -R22, R20 ;  /* 0x0000000016147229 */ /* 0x000fe20000000114 */
[----:B------:R-:W2:Y:S01]  /*0740*/  LD.E.64 R22, desc[UR36][R36.64] ;  /* 0x0000002424167980 */ /* 0x000ea2000c101b00 */
[----:B-----5:R-:W-:-:S04]  /*0750*/  IADD3 R26, P0, PT, R14, R26, RZ ;  /* 0x0000001a0e1a7210 */ /* 0x020fc80007f1e0ff */
[----:B----4-:R-:W-:Y:S01]  /*0760*/  DADD R30, R30, R28 ;  /* 0x000000001e1e7229 */ /* 0x010fe2000000001c */
[----:B------:R-:W-:-:S06]  /*0770*/  IMAD.X R27, R15, 0x1, R27, P0 ;  /* 0x000000010f1b7824 */ /* 0x000fcc00000e061b */
[----:B------:R-:W4:Y:S01]  /*0780*/  LD.E.64 R26, desc[UR36][R26.64+-0x8] ;  /* 0xfffff8241a1a7980 */ /* 0x000f22000c101b00 */
[--C-:B--2---:R-:W-:Y:S02]  /*0790*/  DADD R28, -R28, R22.reuse ;  /* 0x000000001c1c7229 */ /* 0x104fe40000000116 */
[----:B------:R-:W-:Y:S01]  /*07a0*/  DADD R22, R30, R22 ;  /* 0x000000001e167229 */ /* 0x000fe20000000016 */
[----:B---3--:R-:W-:-:S05]  /*07b0*/  IADD3 R30, P0, PT, R14, R24, RZ ;  /* 0x000000180e1e7210 */ /* 0x008fca0007f1e0ff */
[----:B------:R-:W-:Y:S02]  /*07c0*/  IMAD.X R31, R15, 0x1, R25, P0 ;  /* 0x000000010f1f7824 */ /* 0x000fe400000e0619 */
[----:B------:R-:W2:Y:S04]  /*07d0*/  LDG.E.64 R24, desc[UR36][R6.64] ;  /* 0x0000002406187981 */ /* 0x000ea8000c1e1b00 */
[----:B------:R-:W4:Y:S01]  /*07e0*/  LD.E.64 R30, desc[UR36][R30.64+-0x8] ;  /* 0xfffff8241e1e7980 */ /* 0x000f22000c101b00 */
[----:B--2---:R-:W-:-:S04]  /*07f0*/  IADD3 R36, P0, PT, R14, R24, RZ ;  /* 0x000000180e247210 */ /* 0x004fc80007f1e0ff */
[----:B------:R-:W-:Y:S01]  /*0800*/  IADD3.X R37, PT, PT, R15, R25, RZ, P0, !PT ;  /* 0x000000190f257210 */ /* 0x000fe200007fe4ff */
[----:B----4-:R-:W-:-:S04]  /*0810*/  DADD R30, R26, -R30 ;  /* 0x000000001a1e7229 */ /* 0x010fc8000000081e */
[----:B------:R-:W2:Y:S04]  /*0820*/  LD.E.64 R24, desc[UR36][R36.64] ;  /* 0x0000002424187980 */ /* 0x000ea8000c101b00 */
[----:B------:R-:W2:Y:S01]  /*0830*/  LD.E.64 R26, desc[UR36][R36.64+-0x10] ;  /* 0xfffff024241a7980 */ /* 0x000ea2000c101b00 */
[----:B------:R-:W-:-:S03]  /*0840*/  DMUL R28, R30, R28 ;  /* 0x0000001c1e1c7228 */ /* 0x000fc60000000000 */
[----:B------:R-:W3:Y:S01]  /*0850*/  LDG.E.64 R30, desc[UR36][R12.64] ;  /* 0x000000240c1e7981 */ /* 0x000ee2000c1e1b00 */
[----:B------:R-:W-:Y:S02]  /*0860*/  VIADD R34, R34, UR42 ;  /* 0x0000002a22227c36 */ /* 0x000fe40008000000 */
[----:B------:R-:W-:Y:S01]  /*0870*/  VIADD R33, R33, UR42 ;  /* 0x0000002a21217c36 */ /* 0x000fe20008000000 */
[----:B--2---:R-:W-:-:S08]  /*0880*/  DADD R24, R24, -R26 ;  /* 0x0000000018187229 */ /* 0x004fd0000000081a */
[----:B------:R-:W-:Y:S01]  /*0890*/  DFMA R20, R24, R20, -R28 ;  /* 0x000000141814722b */ /* 0x000fe2000000081c */
[----:B---3--:R-:W-:-:S07]  /*08a0*/  IADD3 R14, P0, PT, R14, R30, RZ ;  /* 0x0000001e0e0e7210 */ /* 0x008fce0007f1e0ff */
[----:B------:R-:W-:Y:S01]  /*08b0*/  DMUL R20, R4, R20 ;  /* 0x0000001404147228 */ /* 0x000fe20000000000 */
[----:B------:R-:W-:-:S07]  /*08c0*/  IMAD.X R15, R15, 0x1, R31, P0 ;  /* 0x000000010f0f7824 */ /* 0x000fce00000e061f */
[----:B------:R-:W-:Y:S01]  /*08d0*/  DFMA R20, R22, 0.25, -R20 ;  /* 0x3fd000001614782b */ /* 0x000fe20000000814 */
[----:B------:R-:W-:-:S06]  /*08e0*/  VIADD R23, R34, 0x1 ;  /* 0x0000000122177836 */ /* 0x000fcc0000000000 */
[----:B------:R0:W-:Y:S01]  /*08f0*/  ST.E.64 desc[UR36][R14.64+-0x8], R20 ;  /* 0xfffff8140e007985 */ /* 0x0001e2000c101b24 */
[----:B------:R-:W-:-:S13]  /*0900*/  ISETP.GT.AND P0, PT, R23, R32, PT ;  /* 0x000000201700720c */ /* 0x000fda0003f04270 */
[----:B0-----:R-:W-:Y:S05]  /*0910*/  @!P0 BRA `(.L_x_5) ;  /* 0xfffffff800d48947 */ /* 0x001fea000383ffff */
.L_x_4:
[----:B------:R-:W-:Y:S05]  /*0920*/  BSYNC.RECONVERGENT B1 ;  /* 0x0000000000017941 */ /* 0x000fea0003800200 */
.L_x_3:
[----:B------:R-:W0:Y:S01]  /*0930*/  LDCU UR5, c[0x0][0x3a0] ;  /* 0x00007400ff0577ac */ /* 0x000e220008000800 */
[----:B------:R-:W1:Y:S01]  /*0940*/  LDCU UR4, c[0x0][0x3d0] ;  /* 0x00007a00ff0477ac */ /* 0x000e620008000800 */
[----:B0-----:R-:W-:Y:S01]  /*0950*/  IMAD.U32 R7, RZ, RZ, UR5 ;  /* 0x00000005ff077e24 */ /* 0x001fe2000f8e00ff */
[----:B-1----:R-:W-:-:S04]  /*0960*/  IADD3 R3, PT, PT, R3, UR4, RZ ;  /* 0x0000000403037c10 */ /* 0x002fc8000fffe0ff */
[----:B------:R-:W-:-:S13]  /*0970*/  ISETP.GT.AND P0, PT, R3, R7, PT ;  /* 0x000000070300720c */ /* 0x000fda0003f04270 */
[----:B------:R-:W-:Y:S05]  /*0980*/  @!P0 BRA `(.L_x_6) ;  /* 0xfffffff800808947 */ /* 0x000fea000383ffff */
.L_x_2:
[----:B------:R-:W-:Y:S05]  /*0990*/  BSYNC.RECONVERGENT B0 ;  /* 0x0000000000007941 */ /* 0x000fea0003800200 */
.L_x_1:
[----:B------:R-:W0:Y:S01]  /*09a0*/  LDCU.64 UR4, c[0x0][0x3b8] ;  /* 0x00007700ff0477ac */ /* 0x000e220008000a00 */
[----:B------:R-:W-:Y:S01]  /*09b0*/  BSSY.RECONVERGENT B0, `(.L_x_7) ;  /* 0x000003a000007945 */ /* 0x000fe20003800200 */
[----:B0-----:R-:W-:-:S04]  /*09c0*/  ISETP.NE.AND P0, PT, R2, UR5, PT ;  /* 0x0000000502007c0c */ /* 0x001fc8000bf05270 */
[----:B------:R-:W-:-:S04]  /*09d0*/  ISETP.NE.OR P0, PT, RZ, UR4, !P0 ;  /* 0x00000004ff007c0c */ /* 0x000fc8000c705670 */
[----:B------:R-:W-:-:S13]  /*09e0*/  ISETP.GE.OR P1, PT, R18, R7, !P0 ;  /* 0x000000071200720c */ /* 0x000fda0004726670 */
[----:B------:R-:W-:Y:S05]  /*09f0*/  @P1 BRA `(.L_x_8) ;  /* 0x0000000000d41947 */ /* 0x000fea0003800000 */
[----:B------:R-:W-:-:S07]  /*0a00*/  VIADD R3, R18, 0x1 ;  /* 0x0000000112037836 */ /* 0x000fce0000000000 */
.L_x_12:
[----:B------:R-:W0:Y:S01]  /*0a10*/  LDC R24, c[0x0][0x3a4] ;  /* 0x0000e900ff187b82 */ /* 0x000e220000000800 */
[----:B------:R-:W-:Y:S01]  /*0a20*/  BSSY.RECONVERGENT B1, `(.L_x_9) ;  /* 0x000002d000017945 */ /* 0x000fe20003800200 */
[----:B0-----:R-:W-:-:S13]  /*0a30*/  ISETP.GE.AND P1, PT, R19, R24, PT ;  /* 0x000000181300720c */ /* 0x001fda0003f26270 */
[----:B--2---:R-:W-:Y:S05]  /*0a40*/  @P1 BRA `(.L_x_10) ;  /* 0x0000000000a81947 */ /* 0x004fea0003800000 */
[----:B------:R-:W0:Y:S01]  /*0a50*/  LDC.64 R6, c[0x0][0x388] ;  /* 0x0000e200ff067b82 */ /* 0x000e220000000a00 */
[----:B------:R-:W-:-:S07]  /*0a60*/  VIADD R25, R19, 0x1 ;  /* 0x0000000113197836 */ /* 0x000fce0000000000 */
[----:B------:R-:W1:Y:S08]  /*0a70*/  LDC.64 R8, c[0x0][0x398] ;  /* 0x0000e600ff087b82 */ /* 0x000e700000000a00 */
[----:B------:R-:W2:Y:S08]  /*0a80*/  LDC.64 R10, c[0x0][0x3b0] ;  /* 0x0000ec00ff0a7b82 */ /* 0x000eb00000000a00 */
[----:B------:R-:W3:Y:S01]  /*0a90*/  LDC.64 R12, c[0x0][0x380] ;  /* 0x0000e000ff0c7b82 */ /* 0x000ee20000000a00 */
[----:B0-----:R-:W-:-:S07]  /*0aa0*/  IMAD.WIDE R6, R3, 0x8, R6 ;  /* 0x0000000803067825 */ /* 0x001fce00078e0206 */
[----:B------:R-:W0:Y:S01]  /*0ab0*/  LDC.64 R14, c[0x0][0x390] ;  /* 0x0000e400ff0e7b82 */ /* 0x000e220000000a00 */
[----:B-1----:R-:W-:-:S04]  /*0ac0*/  IMAD.WIDE R8, R3, 0x8, R8 ;  /* 0x0000000803087825 */ /* 0x002fc800078e0208 */
[----:B--2---:R-:W-:-:S04]  /*0ad0*/  IMAD.WIDE R10, R3, 0x8, R10 ;  /* 0x00000008030a7825 */ /* 0x004fc800078e020a */
[----:B---3--:R-:W-:-:S04]  /*0ae0*/  IMAD.WIDE R12, R3, 0x8, R12 ;  /* 0x00000008030c7825 */ /* 0x008fc800078e020c */
[----:B0-----:R-:W-:-:S07]  /*0af0*/  IMAD.WIDE R14, R3, 0x8, R14 ;  /* 0x00000008030e7825 */ /* 0x001fce00078e020e */
.L_x_11:
[----:B--2---:R-:W2:Y:S01]  /*0b00*/  LDG.E.64 R20, desc[UR36][R6.64] ;  /* 0x0000002406147981 */ /* 0x004ea2000c1e1b00 */
[----:B------:R-:W0:Y:S03]  /*0b10*/  LDCU UR4, c[0x0][0x3d0] ;  /* 0x00007a00ff0477ac */ /* 0x000e260008000800 */
[----:B------:R-:W3:Y:S04]  /*0b20*/  LDG.E.64 R22, desc[UR36][R8.64] ;  /* 0x0000002408167981 */ /* 0x000ee8000c1e1b00 */
[----:B------:R-:W4:Y:S01]  /*0b30*/  LDG.E.64 R26, desc[UR36][R10.64+-0x8] ;  /* 0xfffff8240a1a7981 */ /* 0x000f22000c1e1b00 */
[----:B--2---:R-:W-:-:S04]  /*0b40*/  IMAD.WIDE R20, R25, 0x8, R20 ;  /* 0x0000000819147825 */ /* 0x004fc800078e0214 */
[C---:B---3--:R-:W-:Y:S02]  /*0b50*/  IMAD.WIDE R22, R25.reuse, 0x8, R22 ;  /* 0x0000000819167825 */ /* 0x048fe400078e0216 */
[----:B------:R-:W2:Y:S04]  /*0b60*/  LD.E.64 R20, desc[UR36][R20.64] ;  /* 0x0000002414147980 */ /* 0x000ea8000c101b00 */
[----:B------:R-:W2:Y:S01]  /*0b70*/  LD.E.64 R22, desc[UR36][R22.64] ;  /* 0x0000002416167980 */ /* 0x000ea2000c101b00 */
[----:B----4-:R-:W-:Y:S01]  /*0b80*/  IMAD.WIDE R30, R25, 0x8, R26 ;  /* 0x00000008191e7825 */ /* 0x010fe200078e021a */
[----:B--2---:R-:W-:-:S07]  /*0b90*/  DADD R28, R20, -R22 ;  /* 0x00000000141c7229 */ /* 0x004fce0000000816 */
[----:B------:R1:W-:Y:S04]  /*0ba0*/  ST.E.64 desc[UR36][R30.64+-0x8], R28 ;  /* 0xfffff81c1e007985 */ /* 0x0003e8000c101b24 */
[----:B------:R-:W2:Y:S02]  /*0bb0*/  LDG.E.64 R26, desc[UR36][R10.64+-0x8] ;  /* 0xfffff8240a1a7981 */ /* 0x000ea4000c1e1b00 */
[----:B--2---:R-:W-:-:S05]  /*0bc0*/  IMAD.WIDE R32, R25, 0x8, R26 ;  /* 0x0000000819207825 */ /* 0x004fca00078e021a */
[----:B------:R-:W2:Y:S02]  /*0bd0*/  LD.E.64 R26, desc[UR36][R32.64+-0x8] ;  /* 0xfffff824201a7980 */ /* 0x000ea4000c101b00 */
[----:B--2---:R-:W-:-:S07]  /*0be0*/  DMUL R34, R26, R26 ;  /* 0x0000001a1a227228 */ /* 0x004fce0000000000 */
[----:B------:R2:W-:Y:S04]  /*0bf0*/  ST.E.64 desc[UR36][R32.64+-0x8], R34 ;  /* 0xfffff82220007985 */ /* 0x0005e8000c101b24 */
[----:B------:R-:W3:Y:S04]  /*0c00*/  LDG.E.64 R20, desc[UR36][R12.64] ;  /* 0x000000240c147981 */ /* 0x000ee8000c1e1b00 */
[----:B------:R-:W4:Y:S04]  /*0c10*/  LDG.E.64 R22, desc[UR36][R14.64] ;  /* 0x000000240e167981 */ /* 0x000f28000c1e1b00 */
[----:B------:R-:W5:Y:S01]  /*0c20*/  LDG.E.64 R26, desc[UR36][R10.64+-0x8] ;  /* 0xfffff8240a1a7981 */ /* 0x000f62000c1e1b00 */
[----:B---3--:R-:W-:-:S04]  /*0c30*/  IMAD.WIDE R20, R25, 0x8, R20 ;  /* 0x0000000819147825 */ /* 0x008fc800078e0214 */
[C---:B----4-:R-:W-:Y:S02]  /*0c40*/  IMAD.WIDE R22, R25.reuse, 0x8, R22 ;  /* 0x0000000819167825 */ /* 0x050fe400078e0216 */
[----:B------:R-:W3:Y:S04]  /*0c50*/  LD.E.64 R20, desc[UR36][R20.64] ;  /* 0x0000002414147980 */ /* 0x000ee8000c101b00 */
[----:B------:R-:W3:Y:S01]  /*0c60*/  LD.E.64 R22, desc[UR36][R22.64] ;  /* 0x0000002416167980 */ /* 0x000ee2000c101b00 */
[----:B-----5:R-:W-:-:S05]  /*0c70*/  IMAD.WIDE R26, R25, 0x8, R26 ;  /* 0x00000008191a7825 */ /* 0x020fca00078e021a */
[----:B-1----:R-:W4:Y:S01]  /*0c80*/  LD.E.64 R28, desc[UR36][R26.64+-0x8] ;  /* 0xfffff8241a1c7980 */ /* 0x002f22000c101b00 */
[----:B0-----:R-:W-:-:S04]  /*0c90*/  IADD3 R25, PT, PT, R25, UR4, RZ ;  /* 0x0000000419197c10 */ /* 0x001fc8000fffe0ff */
[----:B------:R-:W-:Y:S01]  /*0ca0*/  ISETP.GT.AND P1, PT, R25, R24, PT ;  /* 0x000000181900720c */ /* 0x000fe20003f24270 */
[----:B---3--:R-:W-:-:S08]  /*0cb0*/  DADD R30, R20, -R22 ;  /* 0x00000000141e7229 */ /* 0x008fd00000000816 */
[----:B----4-:R-:W-:-:S07]  /*0cc0*/  DFMA R28, R30, R30, R28 ;  /* 0x0000001e1e1c722b */ /* 0x010fce000000001c */
[----:B------:R2:W-:Y:S01]  /*0cd0*/  ST.E.64 desc[UR36][R26.64+-0x8], R28 ;  /* 0xfffff81c1a007985 */ /* 0x0005e2000c101b24 */
[----:B------:R-:W-:Y:S05]  /*0ce0*/  @!P1 BRA `(.L_x_11) ;  /* 0xfffffffc00849947 */ /* 0x000fea000383ffff */
.L_x_10:
[----:B------:R-:W-:Y:S05]  /*0cf0*/  BSYNC.RECONVERGENT B1 ;  /* 0x0000000000017941 */ /* 0x000fea0003800200 */
.L_x_9:
[----:B------:R-:W0:Y:S01]  /*0d00*/  LDCU UR4, c[0x0][0x3d0] ;  /* 0x00007a00ff0477ac */ /* 0x000e220008000800 */
[----:B------:R-:W1:Y:S01]  /*0d10*/  LDCU UR5, c[0x0][0x3a0] ;  /* 0x00007400ff0577ac */ /* 0x000e620008000800 */
[----:B0-----:R-:W-:-:S05]  /*0d20*/  VIADD R3, R3, UR4 ;  /* 0x0000000403037c36 */ /* 0x001fca0008000000 */
[----:B-1----:R-:W-:-:S13]  /*0d30*/  ISETP.GT.AND P1, PT, R3, UR5, PT ;  /* 0x0000000503007c0c */ /* 0x002fda000bf24270 */
[----:B------:R-:W-:Y:S05]  /*0d40*/  @!P1 BRA `(.L_x_12) ;  /* 0xfffffffc00309947 */ /* 0x000fea000383ffff */
.L_x_8:
[----:B------:R-:W-:Y:S05]  /*0d50*/  BSYNC.RECONVERGENT B0 ;  /* 0x0000000000007941 */ /* 0x000fea0003800200 */
.L_x_7:
[----:B------:R-:W-:-:S05]  /*0d60*/  CS2R.32 R6, SR_CgaSize ;  /* 0x0000000000067805 */ /* 0x000fca0000008a00 */
[----:B------:R-:W-:-:S06]  /*0d70*/  IMAD R6, R6, -0xa0, RZ ;  /* 0xffffff6006067824 */ /* 0x000fcc00078e02ff */
[----:B------:R-:W0:Y:S01]  /*0d80*/  LDC R6, c[0x0][R6+0x258] ;  /* 0x0000960006067b82 */ /* 0x000e220000000800 */
[----:B------:R-:W-:-:S05]  /*0d90*/  CS2R.32 R7, SR_CgaSize ;  /* 0x0000000000077805 */ /* 0x000fca0000008a00 */
[----:B------:R-:W-:-:S06]  /*0da0*/  IMAD R7, R7, -0xa0, RZ ;  /* 0xffffff6007077824 */ /* 0x000fcc00078e02ff */
[----:B------:R-:W1:Y:S01]  /*0db0*/  LDC R7, c[0x0][R7+0x254] ;  /* 0x0000950007077b82 */ /* 0x000e620000000800 */
[----:B0-----:R-:W-:-:S04]  /*0dc0*/  ISETP.NE.U32.AND P1, PT, R6, RZ, PT ;  /* 0x000000ff0600720c */ /* 0x001fc80003f25070 */
[----:B-1----:R-:W-:-:S13]  /*0dd0*/  ISETP.NE.AND.EX P1, PT, R7, RZ, PT, P1 ;  /* 0x000000ff0700720c */ /* 0x002fda0003f25310 */
[----:B------:R-:W-:Y:S05]  /*0de0*/  @!P1 BRA `(.L_x_13) ;  /* 0x0000001800e89947 */ /* 0x000fea0003800000 */
[----:B------:R-:W-:Y:S01]  /*0df0*/  UMOV UR4, 0xffffffff ;  /* 0xffffffff00047882 */ /* 0x000fe20000000000 */
[----:B------:R-:W-:Y:S02]  /*0e00*/  ISETP.NE.AND P1, PT, R0, RZ, PT ;  /* 0x000000ff0000720c */ /* 0x000fe40003f25270 */
[----:B------:R-:W-:Y:S11]  /*0e10*/  BRA.DIV UR4, `(.L_x_14) ;  /* 0x0000001a04e07947 */ /* 0x000ff6000b800000 */
[----:B------:R-:W-:Y:S06]  /*0e20*/  BAR.SYNC.DEFER_BLOCKING 0x0 ;  /* 0x0000000000007b1d */ /* 0x000fec0000010000 */
.L_x_69:
[----:B------:R-:W-:Y:S04]  /*0e30*/  BSSY B0, `(.L_x_15) ;  /* 0x000001c000007945 */ /* 0x000fe80003800000 */
[----:B------:R-:W-:Y:S05]  /*0e40*/  @P1 BRA `(.L_x_16) ;  /* 0x0000000000681947 */ /* 0x000fea0003800000 */
[----:B------:R-:W0:Y:S01]  /*0e50*/  S2R R9, SR_LANEID ;  /* 0x0000000000097919 */ /* 0x000e220000000000 */
[----:B------:R-:W-:Y:S02]  /*0e60*/  VOTEU.ANY UR4, UPT, PT ;  /* 0x0000000000047886 */ /* 0x000fe400038e0100 */
[----:B------:R-:W0:Y:S08]  /*0e70*/  FLO.U32 R8, UR4 ;  /* 0x0000000400087d00 */ /* 0x000e3000080e0000 */
[----:B------:R-:W1:Y:S01]  /*0e80*/  POPC R3, UR4 ;  /* 0x0000000400037d09 */ /* 0x000e620008000000 */
[----:B0-----:R-:W-:Y:S01]  /*0e90*/  ISETP.EQ.U32.AND P1, PT, R8, R9, PT ;  /* 0x000000090800720c */ /* 0x001fe20003f22070 */
[----:B-1----:R-:W-:-:S12]  /*0ea0*/  IMAD R9, R3, UR40, RZ ;  /* 0x0000002803097c24 */ /* 0x002fd8000f8e02ff */
[----:B------:R-:W-:Y:S01]  /*0eb0*/  @!PT LDS RZ, [RZ] ;  /* 0x00000000fffff984 */ /* 0x000fe20000000800 */
[----:B------:R-:W-:Y:S01]  /*0ec0*/  @!PT LDS RZ, [RZ] ;  /* 0x00000000fffff984 */ /* 0x000fe20000000800 */
[----:B------:R-:W-:Y:S01]  /*0ed0*/  @!PT LDS RZ, [RZ] ;  /* 0x00000000fffff984 */ /* 0x000fe20000000800 */
[----:B------:R-:W-:Y:S01]  /*0ee0*/  @!PT LDS RZ, [RZ] ;  /* 0x00000000fffff984 */ /* 0x000fe20000000800 */
[----:B------:R-:W-:-:S00]  /*0ef0*/  @P1 MEMBAR.ALL.CTA ;  /* 0x0000000000001992 */ /* 0x000fc00000008000 */
[----:B------:R-:W-:Y:S06]  /*0f00*/  @P1 MEMBAR.ALL.GPU ;  /* 0x0000000000001992 */ /* 0x000fec000000a000 */
[----:B------:R-:W-:-:S00]  /*0f10*/  @P1 ERRBAR ;  /* 0x00000000000019ab */ /* 0x000fc00000000000 */
[----:B------:R-:W-:Y:S06]  /*0f20*/  @P1 CGAERRBAR ;  /* 0x00000000000015ab */ /* 0x000fec0000000000 */
[----:B------:R-:W3:Y:S01]  /*0f30*/  @P1 ATOM.E.ADD.STRONG.GPU PT, R9, desc[UR36][R6.64+0x4], R9 ;  /* 0x800004090609198a */ /* 0x000ee200081ef124 */
[----:B------:R-:W0:Y:S02]  /*0f40*/  S2R R10, SR_LTMASK ;  /* 0x00000000000a7919 */ /* 0x000e240000003900 */
[----:B0-----:R-:W-:-:S06]  /*0f50*/  LOP3.LUT R10, R10, UR4, RZ, 0xc0, !PT ;  /* 0x000000040a0a7c12 */ /* 0x001fcc000f8ec0ff */
[----:B------:R-:W0:Y:S01]  /*0f60*/  POPC R10, R10 ;  /* 0x0000000a000a7309 */ /* 0x000e220000000000 */
[----:B---3--:R-:W0:Y:S02]  /*0f70*/  SHFL.IDX PT, R3, R9, R8, 0x1f ;  /* 0x00001f0809037589 */ /* 0x008e2400000e0000 */
[----:B0-----:R-:W-:-:S07]  /*0f80*/  IMAD R3, R10, UR40, R3 ;  /* 0x000000280a037c24 */ /* 0x001fce000f8e0203 */
.L_x_17:
[----:B------:R-:W3:Y:S04]  /*0f90*/  LD.E.STRONG.GPU R8, desc[UR36][R6.64+0x4] ;  /* 0x0000042406087980 */ /* 0x000ee8000c10f900 */
[----:B---3--:R-:W-:Y:S01]  /*0fa0*/  CCTL.IVALL ;  /* 0x00000000ff00798f */ /* 0x008fe20002000000 */
[----:B------:R-:W-:Y:S05]  /*0fb0*/  YIELD ;  /* 0x0000000000007946 */ /* 0x000fea0003800000 */
[----:B------:R-:W-:-:S04]  /*0fc0*/  LOP3.LUT R8, R8, R3, RZ, 0x3c, !PT ;  /* 0x0000000308087212 */ /* 0x000fc800078e3cff */
[----:B------:R-:W-:-:S13]  /*0fd0*/  ISETP.GT.AND P1, PT, R8, -0x1, PT ;  /* 0xffffffff0800780c */ /* 0x000fda0003f24270 */
[----:B------:R-:W-:Y:S05]  /*0fe0*/  @P1 BRA `(.L_x_17) ;  /* 0xfffffffc00e81947 */ /* 0x000fea000383ffff */
.L_x_16:
[----:B------:R-:W-:Y:S05]  /*0ff0*/  BSYNC B0 ;  /* 0x0000000000007941 */ /* 0x000fea0003800000 */
.L_x_15:
[----:B------:R-:W-:-:S03]  /*1000*/  UMOV UR4, 0xffffffff ;  /* 0xffffffff00047882 */ /* 0x000fc60000000000 */
[----:B------:R-:W-:Y:S05]  /*1010*/  BRA.DIV UR4, `(.L_x_18) ;  /* 0x0000001a04907947 */ /* 0x000fea000b800000 */
[----:B------:R-:W-:Y:S06]  /*1020*/  BAR.SYNC.DEFER_BLOCKING 0x0 ;  /* 0x0000000000007b1d */ /* 0x000fec0000010000 */
.L_x_72:
[----:B------:R-:W-:Y:S04]  /*1030*/  BSSY.RECONVERGENT B0, `(.L_x_19) ;  /* 0x0000098000007945 */ /* 0x000fe80003800200 */
[----:B------:R-:W-:Y:S05]  /*1040*/  @!P0 BRA `(.L_x_20) ;  /* 0x0000000800588947 */ /* 0x000fea0003800000 */
[----:B------:R-:W-:Y:S01]  /*1050*/  UISETP.NE.AND UP0, UPT, UR50, URZ, UPT ;  /* 0x000000ff3200728c */ /* 0x000fe2000bf05270 */
[----:B--2---:R-:W-:-:S08]  /*1060*/  CS2R R32, SRZ ;  /* 0x0000000000207805 */ /* 0x004fd0000001ff00 */
[----:B------:R-:W-:Y:S05]  /*1070*/  BRA.U !UP0, `(.L_x_21) ;  /* 0x0000000508a47547 */ /* 0x000fea000b800000 */
[----:B------:R-:W-:Y:S01]  /*1080*/  BSSY.RECONVERGENT B1, `(.L_x_21) ;  /* 0x0000068000017945 */ /* 0x000fe20003800200 */
[----:B------:R-:W-:Y:S01]  /*1090*/  IMAD.MOV.U32 R3, RZ, RZ, RZ ;  /* 0x000000ffff037224 */ /* 0x000fe200078e00ff */
[----:B------:R-:W-:-:S07]  /*10a0*/  CS2R R32, SRZ ;  /* 0x0000000000207805 */ /* 0x000fce000001ff00 */
.L_x_28:
[----:B-----5:R-:W0:Y:S01]  /*10b0*/  LDC.64 R8, c[0x0][0x3b0] ;  /* 0x0000ec00ff087b82 */ /* 0x020e220000000a00 */
[----:B------:R-:W1:Y:S01]  /*10c0*/  LDCU.64 UR4, c[0x0][0x3a0] ;  /* 0x00007400ff0477ac */ /* 0x000e620008000a00 */
[----:B0-----:R-:W-:-:S06]  /*10d0*/  IMAD.WIDE.U32 R8, R3, 0x8, R8 ;  /* 0x0000000803087825 */ /* 0x001fcc00078e0008 */
[----:B------:R-:W5:Y:S01]  /*10e0*/  LDG.E.64 R8, desc[UR36][R8.64] ;  /* 0x0000002408087981 */ /* 0x000f62000c1e1b00 */
[----:B-1----:R-:W-:Y:S01]  /*10f0*/  UISETP.GE.U32.AND UP0, UPT, UR5, 0x10, UPT ;  /* 0x000000100500788c */ /* 0x002fe2000bf06070 */
[----:B------:R-:W-:Y:S02]  /*1100*/  VIADD R3, R3, 0x1 ;  /* 0x0000000103037836 */ /* 0x000fe40000000000 */
[----:B------:R-:W-:-:S03]  /*1110*/  HFMA2 R29, -RZ, RZ, 0, 0 ;  /* 0x00000000ff1d7431 */ /* 0x000fc600000001ff */
[----:B------:R-:W-:-:S03]  /*1120*/  ISETP.NE.AND P1, PT, R3, UR4, PT ;  /* 0x0000000403007c0c */ /* 0x000fc6000bf25270 */
[----:B------:R-:W-:Y:S10]  /*1130*/  BRA.U !UP0, `(.L_x_22) ;  /* 0x0000000108a07547 */ /* 0x000ff4000b800000 */
[----:B------:R-:W-:Y:S01]  /*1140*/  BSSY.RECONVERGENT B2, `(.L_x_23) ;  /* 0x0000026000027945 */ /* 0x000fe20003800200 */
[----:B------:R-:W-:-:S07]  /*1150*/  IMAD.MOV.U32 R35, RZ, RZ, RZ ;  /* 0x000000ffff237224 */ /* 0x000fce00078e00ff */
.L_x_24:
[----:B-----5:R-:W-:-:S05]  /*1160*/  IMAD.WIDE.U32 R30, R35, 0x8, R8 ;  /* 0x00000008231e7825 */ /* 0x020fca00078e0008 */
[----:B------:R-:W2:Y:S04]  /*1170*/  LD.E.64 R22, desc[UR36][R30.64] ;  /* 0x000000241e167980 */ /* 0x000ea8000c101b00 */
[----:B------:R-:W3:Y:S04]  /*1180*/  LD.E.64 R20, desc[UR36][R30.64+0x8] ;  /* 0x000008241e147980 */ /* 0x000ee8000c101b00 */
[----:B------:R-:W4:Y:S04]  /*1190*/  LD.E.64 R16, desc[UR36][R30.64+0x10] ;  /* 0x000010241e107980 */ /* 0x000f28000c101b00 */
[----:B------:R-:W4:Y:S04]  /*11a0*/  LD.E.64 R14, desc[UR36][R30.64+0x18] ;  /* 0x000018241e0e7980 */ /* 0x000f28000c101b00 */
[----:B------:R-:W4:Y:S04]  /*11b0*/  LD.E.64 R12, desc[UR36][R30.64+0x20] ;  /* 0x000020241e0c7980 */ /* 0x000f28000c101b00 */
[----:B------:R-:W4:Y:S04]  /*11c0*/  LD.E.64 R10, desc[UR36][R30.64+0x28] ;  /* 0x000028241e0a7980 */ /* 0x000f28000c101b00 */
[----:B------:R-:W4:Y:S04]  /*11d0*/  LD.E.64 R26, desc[UR36][R30.64+0x30] ;  /* 0x000030241e1a7980 */ /* 0x000f28000c101b00 */
[----:B------:R-:W4:Y:S04]  /*11e0*/  LD.E.64 R28, desc[UR36][R30.64+0x38] ;  /* 0x000038241e1c7980 */ /* 0x000f28000c101b00 */
[----:B------:R-:W4:Y:S01]  /*11f0*/  LD.E.64 R24, desc[UR36][R30.64+0x40] ;  /* 0x000040241e187980 */ /* 0x000f22000c101b00 */
[----:B--2---:R-:W-:-:S03]  /*1200*/  DADD R22, R22, R32 ;  /* 0x0000000016167229 */ /* 0x004fc60000000020 */
[----:B------:R-:W2:Y:S05]  /*1210*/  LD.E.64 R32, desc[UR36][R30.64+0x78] ;  /* 0x000078241e207980 */ /* 0x000eaa000c101b00 */
[----:B---3--:R-:W-:Y:S02]  /*1220*/  DADD R20, R22, R20 ;  /* 0x0000000016147229 */ /* 0x008fe40000000014 */
[----:B------:R-:W3:Y:S06]  /*1230*/  LD.E.64 R22, desc[UR36][R30.64+0x48] ;  /* 0x000048241e167980 */ /* 0x000eec000c101b00 */
[----:B----4-:R-:W-:-:S02]  /*1240*/  DADD R16, R20, R16 ;  /* 0x0000000014107229 */ /* 0x010fc40000000010 */
[----:B------:R-:W4:Y:S06]  /*1250*/  LD.E.64 R20, desc[UR36][R30.64+0x50] ;  /* 0x000050241e147980 */ /* 0x000f2c000c101b00 */
[----:B------:R-:W-:Y:S02]  /*1260*/  DADD R14, R16, R14 ;  /* 0x00000000100e7229 */ /* 0x000fe4000000000e */
[----:B------:R-:W2:Y:S06]  /*1270*/  LD.E.64 R16, desc[UR36][R30.64+0x58] ;  /* 0x000058241e107980 */ /* 0x000eac000c101b00 */
[----:B------:R-:W-:-:S02]  /*1280*/  DADD R12, R14, R12 ;  /* 0x000000000e0c7229 */ /* 0x000fc4000000000c */
[----:B------:R-:W2:Y:S06]  /*1290*/  LD.E.64 R14, desc[UR36][R30.64+0x60] ;  /* 0x000060241e0e7980 */ /* 0x000eac000c101b00 */
[----:B------:R-:W-:Y:S02]  /*12a0*/  DADD R10, R12, R10 ;  /* 0x000000000c0a7229 */ /* 0x000fe4000000000a */
[----:B------:R-:W2:Y:S06]  /*12b0*/  LD.E.64 R12, desc[UR36][R30.64+0x68] ;  /* 0x000068241e0c7980 */ /* 0x000eac000c101b00 */
[----:B------:R-:W-:-:S02]  /*12c0*/  DADD R26, R10, R26 ;  /* 0x000000000a1a7229 */ /* 0x000fc4000000001a */
[----:B------:R-:W2:Y:S06]  /*12d0*/  LD.E.64 R10, desc[UR36][R30.64+0x70] ;  /* 0x000070241e0a7980 */ /* 0x000eac000c101b00 */
[----:B------:R-:W-:-:S08]  /*12e0*/  DADD R26, R26, R28 ;  /* 0x000000001a1a7229 */ /* 0x000fd0000000001c */
[----:B------:R-:W-:Y:S01]  /*12f0*/  DADD R24, R26, R24 ;  /* 0x000000001a187229 */ /* 0x000fe20000000018 */
[----:B------:R-:W-:-:S05]  /*1300*/  VIADD R35, R35, 0x10 ;  /* 0x0000001023237836 */ /* 0x000fca0000000000 */
[----:B------:R-:W-:Y:S02]  /*1310*/  ISETP.NE.AND P0, PT, R35, UR48, PT ;  /* 0x0000003023007c0c */ /* 0x000fe4000bf05270 */
[----:B---3--:R-:W-:-:S08]  /*1320*/  DADD R22, R24, R22 ;  /* 0x0000000018167229 */ /* 0x008fd00000000016 */
[----:B----4-:R-:W-:-:S08]  /*1330*/  DADD R20, R22, R20 ;  /* 0x0000000016147229 */ /* 0x010fd00000000014 */
[----:B--2---:R-:W-:-:S08]  /*1340*/  DADD R16, R20, R16 ;  /* 0x0000000014107229 */ /* 0x004fd00000000010 */
[----:B------:R-:W-:-:S08]  /*1350*/  DADD R14, R16, R14 ;  /* 0x00000000100e7229 */ /* 0x000fd0000000000e */
[----:B------:R-:W-:-:S08]  /*1360*/  DADD R12, R14, R12 ;  /* 0x000000000e0c7229 */ /* 0x000fd0000000000c */
[----:B------:R-:W-:-:S08]  /*1370*/  DADD R10, R12, R10 ;  /* 0x000000000c0a7229 */ /* 0x000fd0000000000a */
[----:B------:R-:W-:Y:S01]  /*1380*/  DADD R32, R10, R32 ;  /* 0x000000000a207229 */ /* 0x000fe20000000020 */
[----:B------:R-:W-:Y:S10]  /*1390*/  @P0 BRA `(.L_x_24) ;  /* 0xfffffffc00700947 */ /* 0x000ff4000383ffff */
[----:B------:R-:W-:Y:S05]  /*13a0*/  BSYNC.RECONVERGENT B2 ;  /* 0x0000000000027941 */ /* 0x000fea0003800200 */
.L_x_23:
[----:B------:R-:W-:-:S07]  /*13b0*/  IMAD.U32 R29, RZ, RZ, UR48 ;  /* 0x00000030ff1d7e24 */ /* 0x000fce000f8e00ff */
.L_x_22:
[----:B------:R-:W-:-:S09]  /*13c0*/  UISETP.NE.AND UP0, UPT, UR46, URZ, UPT ;  /* 0x000000ff2e00728c */ /* 0x000fd2000bf05270 */
[----:B------:R-:W-:Y:S05]  /*13d0*/  BRA.U !UP0, `(.L_x_25) ;  /* 0x0000000108c47547 */ /* 0x000fea000b800000 */
[----:B------:R-:W-:Y:S02]  /*13e0*/  UIADD3 UR4, UPT, UPT, UR46, -0x1, URZ ;  /* 0xffffffff2e047890 */ /* 0x000fe4000fffe0ff */
[----:B------:R-:W-:Y:S02]  /*13f0*/  UISETP.NE.AND UP1, UPT, UR47, URZ, UPT ;  /* 0x000000ff2f00728c */ /* 0x000fe4000bf25270 */
[----:B------:R-:W-:-:S09]  /*1400*/  UISETP.GE.U32.AND UP0, UPT, UR4, 0x7, UPT ;  /* 0x000000070400788c */ /* 0x000fd2000bf06070 */
[----:B------:R-:W-:Y:S05]  /*1410*/  BRA.U !UP0, `(.L_x_26) ;  /* 0x0000000108487547 */ /* 0x000fea000b800000 */
        /* <DEDUP_REMOVED lines=8> */
[----:B------:R-:W4:Y:S01]  /*14a0*/  LD.E.64 R26, desc[UR36][R30.64+0x38] ;  /* 0x000038241e1a7980 */ /* 0x000f22000c101b00 */
[----:B------:R-:W-:Y:S01]  /*14b0*/  IADD3 R29, PT, PT, R29, 0x8, RZ ;  /* 0x000000081d1d7810 */ /* 0x000fe20007ffe0ff */
[----:B--2---:R-:W-:-:S08]  /*14c0*/  DADD R10, R32, R10 ;  /* 0x00000000200a7229 */ /* 0x004fd0000000000a */
[----:B---3--:R-:W-:-:S08]  /*14d0*/  DADD R10, R10, R12 ;  /* 0x000000000a0a7229 */ /* 0x008fd0000000000c */
[----:B----4-:R-:W-:-:S08]  /*14e0*/  DADD R10, R10, R14 ;  /* 0x000000000a0a7229 */ /* 0x010fd0000000000e */
[----:B------:R-:W-:-:S08]  /*14f0*/  DADD R10, R10, R16 ;  /* 0x000000000a0a7229 */ /* 0x000fd00000000010 */
[----:B------:R-:W-:-:S08]  /*1500*/  DADD R10, R10, R20 ;  /* 0x000000000a0a7229 */ /* 0x000fd00000000014 */
[----:B------:R-:W-:-:S08]  /*1510*/  DADD R10, R10, R22 ;  /* 0x000000000a0a7229 */ /* 0x000fd00000000016 */
[----:B------:R-:W-:-:S08]  /*1520*/  DADD R10, R10, R24 ;  /* 0x000000000a0a7229 */ /* 0x000fd00000000018 */
[----:B------:R-:W-:-:S11]  /*1530*/  DADD R32, R10, R26 ;  /* 0x000000000a207229 */ /* 0x000fd6000000001a */
.L_x_26:
        /* <DEDUP_REMOVED lines=9> */
[----:B------:R-:W4:Y:S01]  /*15d0*/  LD.E.64 R20, desc[UR36][R10.64+0x18] ;  /* 0x000018240a147980 */ /* 0x000f22000c101b00 */
[----:B------:R-:W-:Y:S01]  /*15e0*/  VIADD R29, R29, 0x4 ;  /* 0x000000041d1d7836 */ /* 0x000fe20000000000 */
[----:B--2---:R-:W-:-:S08]  /*15f0*/  DADD R12, R32, R12 ;  /* 0x00000000200c7229 */ /* 0x004fd0000000000c */
[----:B---3--:R-:W-:-:S08]  /*1600*/  DADD R12, R12, R14 ;  /* 0x000000000c0c7229 */ /* 0x008fd0000000000e */
[----:B----4-:R-:W-:-:S08]  /*1610*/  DADD R12, R12, R16 ;  /* 0x000000000c0c7229 */ /* 0x010fd00000000010 */
[----:B------:R-:W-:-:S11]  /*1620*/  DADD R32, R12, R20 ;  /* 0x000000000c207229 */ /* 0x000fd60000000014 */
.L_x_27:
[----:B------:R-:W-:Y:S05]  /*1630*/  BRA.U !UP1, `(.L_x_25) ;  /* 0x00000001092c7547 */ /* 0x000fea000b800000 */
[----:B-----5:R-:W-:-:S05]  /*1640*/  IMAD.WIDE.U32 R12, R29, 0x8, R8 ;  /* 0x000000081d0c7825 */ /* 0x020fca00078e0008 */
[----:B------:R-:W2:Y:S01]  /*1650*/  LD.E.64 R8, desc[UR36][R12.64] ;  /* 0x000000240c087980 */ /* 0x000ea2000c101b00 */
[----:B------:R-:W-:Y:S01]  /*1660*/  UISETP.NE.AND UP0, UPT, UR49, 0x1, UPT ;  /* 0x000000013100788c */ /* 0x000fe2000bf05270 */
[----:B--2---:R-:W-:-:S08]  /*1670*/  DADD R32, R32, R8 ;  /* 0x0000000020207229 */ /* 0x004fd00000000008 */
[----:B------:R-:W-:Y:S05]  /*1680*/  BRA.U !UP0, `(.L_x_25) ;  /* 0x0000000108187547 */ /* 0x000fea000b800000 */
[----:B------:R-:W-:Y:S01]  /*1690*/  UISETP.NE.AND UP0, UPT, UR49, 0x2, UPT ;  /* 0x000000023100788c */ /* 0x000fe2000bf05270 */
[----:B------:R-:W2:Y:S05]  /*16a0*/  LD.E.64 R8, desc[UR36][R12.64+0x8] ;  /* 0x000008240c087980 */ /* 0x000eaa000c101b00 */
[----:B------:R-:W-:-:S13]  /*16b0*/  PLOP3.LUT P0, PT, PT, PT, UP0, 0x80, 0x8 ;  /* 0x000000000008781c */ /* 0x000fda0003f0f008 */
[----:B------:R-:W3:Y:S01]  /*16c0*/  @P0 LD.E.64 R10, desc[UR36][R12.64+0x10] ;  /* 0x000010240c0a0980 */ /* 0x000ee2000c101b00 */
[----:B--2---:R-:W-:-:S08]  /*16d0*/  DADD R32, R32, R8 ;  /* 0x0000000020207229 */ /* 0x004fd00000000008 */
[----:B---3--:R-:W-:-:S11]  /*16e0*/  @P0 DADD R32, R32, R10 ;  /* 0x0000000020200229 */ /* 0x008fd6000000000a */
.L_x_25:
[----:B------:R-:W-:Y:S05]  /*16f0*/  @P1 BRA `(.L_x_28) ;  /* 0xfffffff8006c1947 */ /* 0x000fea000383ffff */
[----:B------:R-:W-:Y:S05]  /*1700*/  BSYNC.RECONVERGENT B1 ;  /* 0x0000000000017941 */ /* 0x000fea0003800200 */
.L_x_21:
[----:B------:R-:W0:Y:S01]  /*1710*/  MUFU.RSQ64H R11, R33 ;  /* 0x00000021000b7308 */ /* 0x000e220000001c00 */
[----:B------:R-:W-:Y:S01]  /*1720*/  VIADD R10, R33, 0xfcb00000 ;  /* 0xfcb00000210a7836 */ /* 0x000fe20000000000 */
[----:B------:R-:W-:Y:S01]  /*1730*/  MOV R13, 0x3fd80000 ;  /* 0x3fd80000000d7802 */ /* 0x000fe20000000f00 */
[----:B------:R-:W-:Y:S01]  /*1740*/  IMAD.MOV.U32 R12, RZ, RZ, 0x0 ;  /* 0x00000000ff0c7424 */ /* 0x000fe200078e00ff */
[----:B------:R-:W-:Y:S02]  /*1750*/  BSSY.RECONVERGENT B1, `(.L_x_29) ;  /* 0x0000011000017945 */ /* 0x000fe40003800200 */
[----:B------:R-:W-:Y:S01]  /*1760*/  ISETP.GE.U32.AND P0, PT, R10, 0x7ca00000, PT ;  /* 0x7ca000000a00780c */ /* 0x000fe20003f06070 */
[----:B0----5:R-:W-:-:S08]  /*1770*/  DMUL R8, R10, R10 ;  /* 0x0000000a0a087228 */ /* 0x021fd00000000000 */
[----:B------:R-:W-:-:S08]  /*1780*/  DFMA R8, -R8, R32, 1 ;  /* 0x3ff000000808742b */ /* 0x000fd00000000120 */
[----:B------:R-:W-:Y:S02]  /*1790*/  DFMA R12, R8, R12, 0.5 ;  /* 0x3fe00000080c742b */ /* 0x000fe4000000000c */
[----:B------:R-:W-:-:S08]  /*17a0*/  DMUL R8, R10, R8 ;  /* 0x000000080a087228 */ /* 0x000fd00000000000 */
[----:B------:R-:W-:-:S08]  /*17b0*/  DFMA R16, R12, R8, R10 ;  /* 0x000000080c10722b */ /* 0x000fd0000000000a */
[----:B------:R-:W-:Y:S02]  /*17c0*/  DMUL R12, R16, R32 ;  /* 0x00000020100c7228 */ /* 0x000fe40000000000 */
[----:B------:R-:W-:Y:S02]  /*17d0*/  VIADD R15, R17, 0xfff00000 ;  /* 0xfff00000110f7836 */ /* 0x000fe40000000000 */
[----:B------:R-:W-:-:S04]  /*17e0*/  IMAD.MOV.U32 R14, RZ, RZ, R16 ;  /* 0x000000ffff0e7224 */ /* 0x000fc800078e0010 */
[----:B------:R-:W-:-:S08]  /*17f0*/  DFMA R20, R12, -R12, R32 ;  /* 0x8000000c0c14722b */ /* 0x000fd00000000020 */
[----:B------:R-:W-:Y:S01]  /*1800*/  DFMA R8, R20, R14, R12 ;  /* 0x0000000e1408722b */ /* 0x000fe2000000000c */
[----:B------:R-:W-:Y:S10]  /*1810*/  @!P0 BRA `(.L_x_30) ;  /* 0x0000000000108947 */ /* 0x000ff40003800000 */
[----:B------:R-:W-:-:S07]  /*1820*/  MOV R8, 0x1840 ;  /* 0x0000184000087802 */ /* 0x000fce0000000f00 */
[----:B------:R-:W-:Y:S05]  /*1830*/  CALL.REL.NOINC `($__internal_1_$__cuda_sm20_dsqrt_rn_f64_mediumpath_v1) ;  /* 0x0000001800d87944 */ /* 0x000fea0003c00000 */
[----:B------:R-:W-:Y:S01]  /*1840*/  IMAD.MOV.U32 R8, RZ, RZ, R10 ;  /* 0x000000ffff087224 */ /* 0x000fe200078e000a */
[----:B------:R-:W-:-:S07]  /*1850*/  MOV R9, R11 ;  /* 0x0000000b00097202 */ /* 0x000fce0000000f00 */
.L_x_30:
[----:B------:R-:W-:Y:S05]  /*1860*/  BSYNC.RECONVERGENT B1 ;  /* 0x0000000000017941 */ /* 0x000fea0003800200 */
.L_x_29:
[----:B------:R-:W0:Y:S01]  /*1870*/  LDCU UR4, c[0x0][0x3cc] ;  /* 0x00007980ff0477ac */ /* 0x000e220008000800 */
[----:B------:R-:W1:Y:S01]  /*1880*/  LDC.64 R14, c[0x0][0x3c8] ;  /* 0x0000f200ff0e7b82 */ /* 0x000e620000000a00 */
[----:B------:R-:W-:Y:S01]  /*1890*/  IMAD.MOV.U32 R10, RZ, RZ, 0x1 ;  /* 0x00000001ff0a7424 */ /* 0x000fe200078e00ff */
[----:B------:R-:W-:Y:S01]  /*18a0*/  FSETP.GEU.AND P1, PT, |R9|, 6.5827683646048100446e-37, PT ;  /* 0x036000000900780b */ /* 0x000fe20003f2e200 */
[----:B0-----:R-:W1:Y:S04]  /*18b0*/  MUFU.RCP64H R11, UR4 ;  /* 0x00000004000b7d08 */ /* 0x001e680008001800 */
[----:B-1----:R-:W-:-:S08]  /*18c0*/  DFMA R12, R10, -R14, 1 ;  /* 0x3ff000000a0c742b */ /* 0x002fd0000000080e */
[----:B------:R-:W-:-:S08]  /*18d0*/  DFMA R12, R12, R12, R12 ;  /* 0x0000000c0c0c722b */ /* 0x000fd0000000000c */
[----:B------:R-:W-:-:S08]  /*18e0*/  DFMA R12, R10, R12, R10 ;  /* 0x0000000c0a0c722b */ /* 0x000fd0000000000a */
[----:B------:R-:W-:-:S08]  /*18f0*/  DFMA R10, R12, -R14, 1 ;  /* 0x3ff000000c0a742b */ /* 0x000fd0000000080e */
[----:B------:R-:W-:-:S08]  /*1900*/  DFMA R10, R12, R10, R12 ;  /* 0x0000000a0c0a722b */ /* 0x000fd0000000000c */
[----:B------:R-:W-:-:S08]  /*1910*/  DMUL R16, R10, R8 ;  /* 0x000000080a107228 */ /* 0x000fd00000000000 */
[----:B------:R-:W-:-:S08]  /*1920*/  DFMA R12, R16, -R14, R8 ;  /* 0x8000000e100c722b */ /* 0x000fd00000000008 */
[----:B------:R-:W-:-:S10]  /*1930*/  DFMA R16, R10, R12, R16 ;  /* 0x0000000c0a10722b */ /* 0x000fd40000000010 */
[----:B------:R-:W-:-:S05]  /*1940*/  FFMA R3, RZ, UR4, R17 ;  /* 0x00000004ff037c23 */ /* 0x000fca0008000011 */
[----:B------:R-:W-:-:S13]  /*1950*/  FSETP.GT.AND P0, PT, |R3|, 1.469367938527859385e-39, PT ;  /* 0x001000000300780b */ /* 0x000fda0003f04200 */
[----:B------:R-:W-:Y:S05]  /*1960*/  @P0 BRA P1, `(.L_x_20) ;  /* 0x0000000000100947 */ /* 0x000fea0000800000 */
[----:B------:R-:W-:-:S07]  /*1970*/  MOV R16, 0x1990 ;  /* 0x0000199000107802 */ /* 0x000fce0000000f00 */
[----:B------:R-:W-:Y:S05]  /*1980*/  CALL.REL.NOINC `($__internal_0_$__cuda_sm20_div_rn_f64_full) ;  /* 0x0000001400247944 */ /* 0x000fea0003c00000 */
[----:B------:R-:W-:Y:S02]  /*1990*/  IMAD.MOV.U32 R16, RZ, RZ, R20 ;  /* 0x000000ffff107224 */ /* 0x000fe400078e0014 */
[----:B------:R-:W-:-:S07]  /*19a0*/  IMAD.MOV.U32 R17, RZ, RZ, R21 ;  /* 0x000000ffff117224 */ /* 0x000fce00078e0015 */
.L_x_20:
[----:B------:R-:W-:Y:S05]  /*19b0*/  BSYNC.RECONVERGENT B0 ;  /* 0x0000000000007941 */ /* 0x000fea0003800200 */
.L_x_19:
[----:B------:R-:W0:Y:S01]  /*19c0*/  LDCU UR4, c[0x0][0x3c0] ;  /* 0x00007800ff0477ac */ /* 0x000e220008000800 */
[----:B------:R-:W1:Y:S01]  /*19d0*/  LDCU UR5, c[0x0][0x3b8] ;  /* 0x00007700ff0577ac */ /* 0x000e620008000800 */
[----:B0-----:R-:W0:Y:S01]  /*19e0*/  I2F.F64 R8, UR4 ;  /* 0x0000000400087d12 */ /* 0x001e220008201c00 */
[----:B-1----:R-:W-:Y:S01]  /*19f0*/  ISETP.NE.AND P1, PT, RZ, UR5, PT ;  /* 0x00000005ff007c0c */ /* 0x002fe2000bf25270 */
[----:B0-----:R-:W-:-:S14]  /*1a00*/  DSETP.GEU.AND P0, PT, R16, R8, PT ;  /* 0x000000081000722a */ /* 0x001fdc0003f0e000 */
[----:B------:R-:W-:Y:S05]  /*1a10*/  @!P0 BRA P1, `(.L_x_31) ;  /* 0x0000000c00688947 */ /* 0x000fea0000800000 */
[----:B------:R-:W0:Y:S01]  /*1a20*/  LDCU UR4, c[0x0][0x3a0] ;  /* 0x00007400ff0477ac */ /* 0x000e220008000800 */
[----:B------:R-:W-:Y:S01]  /*1a30*/  BSSY.RECONVERGENT B0, `(.L_x_32) ;  /* 0x0000029000007945 */ /* 0x000fe20003800200 */
[----:B0-----:R-:W-:-:S04]  /*1a40*/  MOV R8, UR4 ;  /* 0x0000000400087c02 */ /* 0x001fc80008000f00 */
[----:B------:R-:W-:-:S13]  /*1a50*/  ISETP.GE.AND P0, PT, R18, R8, PT ;  /* 0x000000081200720c */ /* 0x000fda0003f06270 */
[----:B------:R-:W-:Y:S05]  /*1a60*/  @P0 BRA `(.L_x_33) ;  /* 0x0000000000940947 */ /* 0x000fea0003800000 */
[----:B------:R-:W-:-:S07]  /*1a70*/  VIADD R3, R18, 0x1 ;  /* 0x0000000112037836 */ /* 0x000fce0000000000 */
.L_x_37:
[----:B------:R-:W0:Y:S01]  /*1a80*/  LDC R20, c[0x0][0x3a4] ;  /* 0x0000e900ff147b82 */ /* 0x000e220000000800 */
[----:B------:R-:W-:Y:S01]  /*1a90*/  BSSY.RECONVERGENT B1, `(.L_x_34) ;  /* 0x000001c000017945 */ /* 0x000fe20003800200 */
[----:B0-----:R-:W-:-:S13]  /*1aa0*/  ISETP.GE.AND P0, PT, R19, R20, PT ;  /* 0x000000141300720c */ /* 0x001fda0003f06270 */
[----:B-1----:R-:W-:Y:S05]  /*1ab0*/  @P0 BRA `(.L_x_35) ;  /* 0x0000000000640947 */ /* 0x002fea0003800000 */
[----:B------:R-:W0:Y:S01]  /*1ac0*/  LDC.64 R10, c[0x0][0x388] ;  /* 0x0000e200ff0a7b82 */ /* 0x000e220000000a00 */
[----:B------:R-:W-:-:S07]  /*1ad0*/  VIADD R21, R19, 0x1 ;  /* 0x0000000113157836 */ /* 0x000fce0000000000 */
[----:B------:R-:W1:Y:S08]  /*1ae0*/  LDC.64 R12, c[0x0][0x398] ;  /* 0x0000e600ff0c7b82 */ /* 0x000e700000000a00 */
[----:B------:R-:W3:Y:S08]  /*1af0*/  LDC.64 R14, c[0x0][0x380] ;  /* 0x0000e000ff0e7b82 */ /* 0x000ef00000000a00 */
[----:B------:R-:W4:Y:S01]  /*1b00*/  LDC.64 R8, c[0x0][0x390] ;  /* 0x0000e400ff087b82 */ /* 0x000f220000000a00 */
[----:B0-----:R-:W-:-:S04]  /*1b10*/  IMAD.WIDE R10, R3, 0x8, R10 ;  /* 0x00000008030a7825 */ /* 0x001fc800078e020a */
[----:B-1----:R-:W-:-:S04]  /*1b20*/  IMAD.WIDE R12, R3, 0x8, R12 ;  /* 0x00000008030c7825 */ /* 0x002fc800078e020c */
[----:B---3--:R-:W-:-:S04]  /*1b30*/  IMAD.WIDE R14, R3, 0x8, R14 ;  /* 0x00000008030e7825 */ /* 0x008fc800078e020e */
[----:B----4-:R-:W-:-:S07]  /*1b40*/  IMAD.WIDE R8, R3, 0x8, R8 ;  /* 0x0000000803087825 */ /* 0x010fce00078e0208 */
.L_x_36:
[----:B-1----:R-:W3:Y:S01]  /*1b50*/  LDG.E.64 R22, desc[UR36][R10.64] ;  /* 0x000000240a167981 */ /* 0x002ee2000c1e1b00 */
[----:B------:R-:W0:Y:S03]  /*1b60*/  LDCU UR4, c[0x0][0x3d0] ;  /* 0x00007a00ff0477ac */ /* 0x000e260008000800 */
[----:B------:R-:W4:Y:S01]  /*1b70*/  LDG.E.64 R24, desc[UR36][R12.64] ;  /* 0x000000240c187981 */ /* 0x000f22000c1e1b00 */
[----:B---3--:R-:W-:-:S06]  /*1b80*/  IMAD.WIDE R22, R21, 0x8, R22 ;  /* 0x0000000815167825 */ /* 0x008fcc00078e0216 */
[----:B------:R-:W3:Y:S01]  /*1b90*/  LD.E.64 R22, desc[UR36][R22.64] ;  /* 0x0000002416167980 */ /* 0x000ee2000c101b00 */
[----:B----4-:R-:W-:-:S05]  /*1ba0*/  IMAD.WIDE R24, R21, 0x8, R24 ;  /* 0x0000000815187825 */ /* 0x010fca00078e0218 */
[----:B---3--:R1:W-:Y:S04]  /*1bb0*/  ST.E.64 desc[UR36][R24.64], R22 ;  /* 0x0000001618007985 */ /* 0x0083e8000c101b24 */
[----:B--2---:R-:W2:Y:S04]  /*1bc0*/  LDG.E.64 R26, desc[UR36][R14.64] ;  /* 0x000000240e1a7981 */ /* 0x004ea8000c1e1b00 */
[----:B------:R-:W3:Y:S01]  /*1bd0*/  LDG.E.64 R28, desc[UR36][R8.64] ;  /* 0x00000024081c7981 */ /* 0x000ee2000c1e1b00 */
[----:B--2---:R-:W-:-:S06]  /*1be0*/  IMAD.WIDE R26, R21, 0x8, R26 ;  /* 0x00000008151a7825 */ /* 0x004fcc00078e021a */
[----:B------:R-:W2:Y:S01]  /*1bf0*/  LD.E.64 R26, desc[UR36][R26.64] ;  /* 0x000000241a1a7980 */ /* 0x000ea2000c101b00 */
[----:B---3--:R-:W-:-:S04]  /*1c00*/  IMAD.WIDE R28, R21, 0x8, R28 ;  /* 0x00000008151c7825 */ /* 0x008fc800078e021c */
[----:B0-----:R-:W-:-:S05]  /*1c10*/  VIADD R21, R21, UR4 ;  /* 0x0000000415157c36 */ /* 0x001fca0008000000 */
[----:B------:R-:W-:Y:S01]  /*1c20*/  ISETP.GT.AND P0, PT, R21, R20, PT ;  /* 0x000000141500720c */ /* 0x000fe20003f04270 */
[----:B--2---:R1:W-:-:S12]  /*1c30*/  ST.E.64 desc[UR36][R28.64], R26 ;  /* 0x0000001a1c007985 */ /* 0x0043d8000c101b24 */
[----:B------:R-:W-:Y:S05]  /*1c40*/  @!P0 BRA `(.L_x_36) ;  /* 0xfffffffc00c08947 */ /* 0x000fea000383ffff */
.L_x_35:
[----:B------:R-:W-:Y:S05]  /*1c50*/  BSYNC.RECONVERGENT B1 ;  /* 0x0000000000017941 */ /* 0x000fea0003800200 */
.L_x_34:
[----:B------:R-:W0:Y:S01]  /*1c60*/  LDCU UR5, c[0x0][0x3a0] ;  /* 0x00007400ff0577ac */ /* 0x000e220008000800 */
[----:B------:R-:W3:Y:S01]  /*1c70*/  LDCU UR4, c[0x0][0x3d0] ;  /* 0x00007a00ff0477ac */ /* 0x000ee20008000800 */
[----:B0-----:R-:W-:Y:S01]  /*1c80*/  IMAD.U32 R8, RZ, RZ, UR5 ;  /* 0x00000005ff087e24 */ /* 0x001fe2000f8e00ff */
[----:B---3--:R-:W-:-:S04]  /*1c90*/  IADD3 R3, PT, PT, R3, UR4, RZ ;  /* 0x0000000403037c10 */ /* 0x008fc8000fffe0ff */
[----:B------:R-:W-:-:S13]  /*1ca0*/  ISETP.GT.AND P0, PT, R3, R8, PT ;  /* 0x000000080300720c */ /* 0x000fda0003f04270 */
[----:B------:R-:W-:Y:S05]  /*1cb0*/  @!P0 BRA `(.L_x_37) ;  /* 0xfffffffc00708947 */ /* 0x000fea000383ffff */
.L_x_33:
[----:B------:R-:W-:Y:S05]  /*1cc0*/  BSYNC.RECONVERGENT B0 ;  /* 0x0000000000007941 */ /* 0x000fea0003800200 */
.L_x_32:
[----:B------:R-:W-:-:S04]  /*1cd0*/  ISETP.NE.U32.AND P0, PT, R6, RZ, PT ;  /* 0x000000ff0600720c */ /* 0x000fc80003f05070 */
[----:B------:R-:W-:-:S13]  /*1ce0*/  ISETP.NE.AND.EX P0, PT, R7, RZ, PT, P0 ;  /* 0x000000ff0700720c */ /* 0x000fda0003f05300 */
[----:B------:R-:W-:Y:S05]  /*1cf0*/  @!P0 BRA `(.L_x_38) ;  /* 0x0000000800ac8947 */ /* 0x000fea0003800000 */
[----:B------:R-:W-:Y:S01]  /*1d00*/  UMOV UR4, 0xffffffff ;  /* 0xffffffff00047882 */ /* 0x000fe20000000000 */
[----:B------:R-:W-:Y:S02]  /*1d10*/  ISETP.NE.AND P0, PT, R0, RZ, PT ;  /* 0x000000ff0000720c */ /* 0x000fe40003f05270 */
[----:B------:R-:W-:Y:S11]  /*1d20*/  BRA.DIV UR4, `(.L_x_39) ;  /* 0x0000000e047c7947 */ /* 0x000ff6000b800000 */
[----:B------:R-:W-:Y:S06]  /*1d30*/  BAR.SYNC.DEFER_BLOCKING 0x0 ;  /* 0x0000000000007b1d */ /* 0x000fec0000010000 */
.L_x_75:
[----:B------:R-:W-:Y:S01]  /*1d40*/  VIADD R3, R8, 0x2 ;  /* 0x0000000208037836 */ /* 0x000fe20000000000 */
[----:B------:R-:W-:Y:S04]  /*1d50*/  BSSY B0, `(.L_x_40) ;  /* 0x000001d000007945 */ /* 0x000fe80003800000 */
[----:B------:R-:W-:Y:S01]  /*1d60*/  ISETP.GE.AND P1, PT, R18, R3, PT ;  /* 0x000000031200720c */ /* 0x000fe20003f26270 */
[----:B------:R-:W-:-:S12]  /*1d70*/  @P0 BRA `(.L_x_41) ;  /* 0x0000000000680947 */ /* 0x000fd80003800000 */
[----:B------:R-:W0:Y:S01]  /*1d80*/  S2R R9, SR_LANEID ;  /* 0x0000000000097919 */ /* 0x000e220000000000 */
[----:B------:R-:W-:Y:S02]  /*1d90*/  VOTEU.ANY UR4, UPT, PT ;  /* 0x0000000000047886 */ /* 0x000fe400038e0100 */
[----:B------:R-:W0:Y:S08]  /*1da0*/  FLO.U32 R10, UR4 ;  /* 0x00000004000a7d00 */ /* 0x000e3000080e0000 */
[----:B------:R-:W3:Y:S01]  /*1db0*/  POPC R8, UR4 ;  /* 0x0000000400087d09 */ /* 0x000ee20008000000 */
[----:B0-----:R-:W-:Y:S01]  /*1dc0*/  ISETP.EQ.U32.AND P0, PT, R10, R9, PT ;  /* 0x000000090a00720c */ /* 0x001fe20003f02070 */
[----:B---3--:R-:W-:-:S12]  /*1dd0*/  IMAD R9, R8, UR40, RZ ;  /* 0x0000002808097c24 */ /* 0x008fd8000f8e02ff */
        /* <DEDUP_REMOVED lines=14> */
.L_x_42:
[----:B------:R-:W3:Y:S04]  /*1ec0*/  LD.E.STRONG.GPU R9, desc[UR36][R6.64+0x4] ;  /* 0x0000042406097980 */ /* 0x000ee8000c10f900 */
[----:B---3--:R-:W-:Y:S01]  /*1ed0*/  CCTL.IVALL ;  /* 0x00000000ff00798f */ /* 0x008fe20002000000 */
[----:B------:R-:W-:Y:S05]  /*1ee0*/  YIELD ;  /* 0x0000000000007946 */ /* 0x000fea0003800000 */
[----:B------:R-:W-:-:S04]  /*1ef0*/  LOP3.LUT R9, R9, R8, RZ, 0x3c, !PT ;  /* 0x0000000809097212 */ /* 0x000fc800078e3cff */
[----:B------:R-:W-:-:S13]  /*1f00*/  ISETP.GT.AND P0, PT, R9, -0x1, PT ;  /* 0xffffffff0900780c */ /* 0x000fda0003f04270 */
[----:B------:R-:W-:Y:S05]  /*1f10*/  @P0 BRA `(.L_x_42) ;  /* 0xfffffffc00e80947 */ /* 0x000fea000383ffff */
.L_x_41:
[----:B------:R-:W-:Y:S05]  /*1f20*/  BSYNC B0 ;  /* 0x0000000000007941 */ /* 0x000fea0003800000 */
.L_x_40:
[----:B------:R-:W-:-:S03]  /*1f30*/  UMOV UR4, 0xffffffff ;  /* 0xffffffff00047882 */ /* 0x000fc60000000000 */
[----:B------:R-:W-:Y:S05]  /*1f40*/  BRA.DIV UR4, `(.L_x_43) ;  /* 0x0000000e04247947 */ /* 0x000fea000b800000 */
[----:B------:R-:W-:Y:S06]  /*1f50*/  BAR.SYNC.DEFER_BLOCKING 0x0 ;  /* 0x0000000000007b1d */ /* 0x000fec0000010000 */
.L_x_78:
[----:B------:R-:W-:Y:S04]  /*1f60*/  BSSY.RECONVERGENT B1, `(.L_x_44) ;  /* 0x0000057000017945 */ /* 0x000fe80003800200 */
[----:B------:R-:W-:Y:S05]  /*1f70*/  @P1 BRA `(.L_x_45) ;  /* 0x0000000400541947 */ /* 0x000fea0003800000 */
[----:B------:R-:W-:-:S07]  /*1f80*/  IMAD.MOV.U32 R20, RZ, RZ, R18 ;  /* 0x000000ffff147224 */ /* 0x000fce00078e0012 */
.L_x_57:
[----:B------:R-:W-:Y:S01]  /*1f90*/  ISETP.GE.AND P0, PT, R19, UR43, PT ;  /* 0x0000002b13007c0c */ /* 0x000fe2000bf06270 */
[----:B------:R-:W-:-:S12]  /*1fa0*/  BSSY.RECONVERGENT B0, `(.L_x_46) ;  /* 0x000004e000007945 */ /* 0x000fd80003800200 */
[----:B0--34-:R-:W-:Y:S05]  /*1fb0*/  @P0 BRA `(.L_x_47) ;  /* 0x0000000400300947 */ /* 0x019fea0003800000 */
[----:B------:R-:W0:Y:S01]  /*1fc0*/  LDC.64 R10, c[0x0][0x398] ;  /* 0x0000e600ff0a7b82 */ /* 0x000e220000000a00 */
[----:B------:R-:W3:Y:S01]  /*1fd0*/  LDCU UR4, c[0x0][0x3a0] ;  /* 0x00007400ff0477ac */ /* 0x000ee20008000800 */
[----:B------:R-:W-:Y:S02]  /*1fe0*/  ISETP.NE.AND P2, PT, R20, UR45, PT ;  /* 0x0000002d14007c0c */ /* 0x000fe4000bf45270 */
[----:B------:R-:W-:-:S04]  /*1ff0*/  MOV R21, R19 ;  /* 0x0000001300157202 */ /* 0x000fc80000000f00 */
[----:B------:R-:W4:Y:S01]  /*2000*/  LDC.64 R14, c[0x0][0x390] ;  /* 0x0000e400ff0e7b82 */ /* 0x000f220000000a00 */
[----:B---3--:R-:W-:-:S04]  /*2010*/  ISETP.GT.AND P0, PT, R20, UR4, PT ;  /* 0x0000000414007c0c */ /* 0x008fc8000bf04270 */
[C---:B------:R-:W-:Y:S01]  /*2020*/  ISETP.GT.AND P0, PT, R20.reuse, RZ, !P0 ;  /* 0x000000ff1400720c */ /* 0x040fe20004704270 */
[----:B0-----:R-:W-:-:S04]  /*2030*/  IMAD.WIDE.U32 R8, R20, 0x8, R10 ;  /* 0x0000000814087825 */ /* 0x001fc800078e000a */
[----:B------:R-:W-:-:S04]  /*2040*/  IMAD.WIDE R10, R20, 0x8, R10 ;  /* 0x00000008140a7825 */ /* 0x000fc800078e020a */
[----:B----4-:R-:W-:-:S04]  /*2050*/  IMAD.WIDE.U32 R12, R20, 0x8, R14 ;  /* 0x00000008140c7825 */ /* 0x010fc800078e000e */
[----:B------:R-:W-:-:S07]  /*2060*/  IMAD.WIDE R14, R20, 0x8, R14 ;  /* 0x00000008140e7825 */ /* 0x000fce00078e020e */
.L_x_56:
[----:B------:R-:W-:Y:S04]  /*2070*/  BSSY.RECONVERGENT B2, `(.L_x_48) ;  /* 0x0000019000027945 */ /* 0x000fe80003800200 */
[----:B0--34-:R-:W-:Y:S05]  /*2080*/  @!P0 BRA `(.L_x_49) ;  /* 0x00000000005c8947 */ /* 0x019fea0003800000 */
[C---:B------:R-:W-:Y:S01]  /*2090*/  ISETP.NE.AND P1, PT, R21.reuse, RZ, PT ;  /* 0x000000ff1500720c */ /* 0x040fe20003f25270 */
[----:B------:R-:W-:Y:S01]  /*20a0*/  BSSY.RECONVERGENT B3, `(.L_x_50) ;  /* 0x000000a000037945 */ /* 0x000fe20003800200 */
[----:B------:R-:W-:-:S11]  /*20b0*/  ISETP.NE.AND P3, PT, R21, UR44, PT ;  /* 0x0000002c15007c0c */ /* 0x000fd6000bf65270 */
[----:B------:R-:W-:Y:S05]  /*20c0*/  @P1 BRA `(.L_x_51) ;  /* 0x00000000001c1947 */ /* 0x000fea0003800000 */
[----:B-1----:R-:W2:Y:S04]  /*20d0*/  LDG.E.64 R24, desc[UR36][R8.64] ;  /* 0x0000002408187981 */ /* 0x002ea8000c1e1b00 */
[----:B------:R-:W3:Y:S04]  /*20e0*/  LDG.E.64 R22, desc[UR36][R12.64] ;  /* 0x000000240c167981 */ /* 0x000ee8000c1e1b00 */
[----:B--2---:R-:W2:Y:S04]  /*20f0*/  LD.E.64 R26, desc[UR36][R24.64+0x8] ;  /* 0x00000824181a7980 */ /* 0x004ea8000c101b00 */
[----:B------:R-:W2:Y:S02]  /*2100*/  LD.E.64 R28, desc[UR36][R24.64] ;  /* 0x00000024181c7980 */ /* 0x000ea4000c101b00 */
[----:B--2---:R-:W-:-:S08]  /*2110*/  DADD R26, R26, -R28 ;  /* 0x000000001a1a7229 */ /* 0x004fd0000000081c */
[----:B------:R-:W-:-:S07]  /*2120*/  DADD R26, R26, R26 ;  /* 0x000000001a1a7229 */ /* 0x000fce000000001a */
[----:B---3--:R0:W-:Y:S04]  /*2130*/  ST.E.64 desc[UR36][R22.64], R26 ;  /* 0x0000001a16007985 */ /* 0x0081e8000c101b24 */
.L_x_51:
[----:B------:R-:W-:Y:S05]  /*2140*/  BSYNC.RECONVERGENT B3 ;  /* 0x0000000000037941 */ /* 0x000fea0003800200 */
.L_x_50:
[----:B------:R-:W-:Y:S05]  /*2150*/  @P3 BRA `(.L_x_49) ;  /* 0x0000000000283947 */ /* 0x000fea0003800000 */
[----:B01----:R-:W2:Y:S01]  /*2160*/  LDG.E.64 R22, desc[UR36][R8.64] ;  /* 0x0000002408167981 */ /* 0x003ea2000c1e1b00 */
[----:B------:R-:W2:Y:S02]  /*2170*/  LDC R31, c[0x0][0x3a4] ;  /* 0x0000e900ff1f7b82 */ /* 0x000ea40000000800 */
[C---:B--2---:R-:W-:Y:S02]  /*2180*/  IMAD.WIDE R26, R31.reuse, 0x8, R22 ;  /* 0x000000081f1a7825 */ /* 0x044fe400078e0216 */
[----:B------:R-:W2:Y:S04]  /*2190*/  LDG.E.64 R22, desc[UR36][R12.64] ;  /* 0x000000240c167981 */ /* 0x000ea8000c1e1b00 */
[----:B------:R-:W3:Y:S04]  /*21a0*/  LD.E.64 R24, desc[UR36][R26.64] ;  /* 0x000000241a187980 */ /* 0x000ee8000c101b00 */
[----:B------:R-:W3:Y:S02]  /*21b0*/  LD.E.64 R28, desc[UR36][R26.64+0x8] ;  /* 0x000008241a1c7980 */ /* 0x000ee4000c101b00 */
[----:B---3--:R-:W-:Y:S01]  /*21c0*/  DADD R24, R24, -R28 ;  /* 0x0000000018187229 */ /* 0x008fe2000000081c */
[----:B--2---:R-:W-:-:S07]  /*21d0*/  IMAD.WIDE R22, R31, 0x8, R22 ;  /* 0x000000081f167825 */ /* 0x004fce00078e0216 */
[----:B------:R-:W-:-:S07]  /*21e0*/  DADD R24, R24, R24 ;  /* 0x0000000018187229 */ /* 0x000fce0000000018 */
[----:B------:R3:W-:Y:S04]  /*21f0*/  ST.E.64 desc[UR36][R22.64+0x8], R24 ;  /* 0x0000081816007985 */ /* 0x0007e8000c101b24 */
.L_x_49:
[----:B------:R-:W-:Y:S05]  /*2200*/  BSYNC.RECONVERGENT B2 ;  /* 0x0000000000027941 */ /* 0x000fea0003800200 */
.L_x_48:
[----:B------:R-:W4:Y:S01]  /*2210*/  LDCU UR4, c[0x0][0x3a4] ;  /* 0x00007480ff0477ac */ /* 0x000f220008000800 */
[----:B------:R-:W-:Y:S01]  /*2220*/  BSSY.RECONVERGENT B2, `(.L_x_52) ;  /* 0x0000021000027945 */ /* 0x000fe20003800200 */
[----:B----4-:R-:W-:-:S04]  /*2230*/  ISETP.GT.AND P1, PT, R21, UR4, PT ;  /* 0x0000000415007c0c */ /* 0x010fc8000bf24270 */
[----:B------:R-:W-:-:S13]  /*2240*/  ISETP.LT.OR P1, PT, R21, 0x1, P1 ;  /* 0x000000011500780c */ /* 0x000fda0000f21670 */
[----:B------:R-:W-:Y:S05]  /*2250*/  @P1 BRA `(.L_x_53) ;  /* 0x0000000000741947 */ /* 0x000fea0003800000 */
[----:B------:R-:W-:Y:S01]  /*2260*/  ISETP.NE.AND P1, PT, R20, RZ, PT ;  /* 0x000000ff1400720c */ /* 0x000fe20003f25270 */
[----:B------:R-:W-:-:S12]  /*2270*/  BSSY.RECONVERGENT B3, `(.L_x_54) ;  /* 0x000000f000037945 */ /* 0x000fd80003800200 */
[----:B------:R-:W-:Y:S05]  /*2280*/  @P1 BRA `(.L_x_55) ;  /* 0x0000000000341947 */ /* 0x000fea0003800000 */
[----:B--2---:R-:W1:Y:S02]  /*2290*/  LDC.64 R32, c[0x0][0x398] ;  /* 0x0000e600ff207b82 */ /* 0x004e640000000a00 */
[----:B-1-3--:R-:W2:Y:S04]  /*22a0*/  LDG.E.64 R24, desc[UR36][R32.64+0x8] ;  /* 0x0000082420187981 */ /* 0x00aea8000c1e1b00 */
[----:B0-----:R-:W3:Y:S02]  /*22b0*/  LDG.E.64 R26, desc[UR36][R32.64] ;  /* 0x00000024201a7981 */ /* 0x001ee4000c1e1b00 */
[----:B------:R-:W0:Y:S02]  /*22c0*/  LDC.64 R22, c[0x0][0x390] ;  /* 0x0000e400ff167b82 */ /* 0x000e240000000a00 */
[----:B0-----:R-:W4:Y:S01]  /*22d0*/  LDG.E.64 R22, desc[UR36][R22.64] ;  /* 0x0000002416167981 */ /* 0x001f22000c1e1b00 */
[----:B--2---:R-:W-:-:S04]  /*22e0*/  IMAD.WIDE.U32 R24, R21, 0x8, R24 ;  /* 0x0000000815187825 */ /* 0x004fc800078e0018 */
[C---:B---3--:R-:W-:Y:S02]  /*22f0*/  IMAD.WIDE.U32 R26, R21.reuse, 0x8, R26 ;  /* 0x00000008151a7825 */ /* 0x048fe400078e001a */
[----:B------:R-:W2:Y:S04]  /*2300*/  LD.E.64 R24, desc[UR36][R24.64] ;  /* 0x0000002418187980 */ /* 0x000ea8000c101b00 */
[----:B------:R-:W2:Y:S01]  /*2310*/  LD.E.64 R26, desc[UR36][R26.64] ;  /* 0x000000241a1a7980 */ /* 0x000ea2000c101b00 */
[----:B----4-:R-:W-:Y:S01]  /*2320*/  IMAD.WIDE.U32 R30, R21, 0x8, R22 ;  /* 0x00000008151e7825 */ /* 0x010fe200078e0016 */
[----:B--2---:R-:W-:-:S08]  /*2330*/  DADD R28, R24, -R26 ;  /* 0x00000000181c7229 */ /* 0x004fd0000000081a */
[----:B------:R-:W-:-:S07]  /*2340*/  DADD R28, R28, R28 ;  /* 0x000000001c1c7229 */ /* 0x000fce000000001c */
[----:B------:R4:W-:Y:S04]  /*2350*/  ST.E.64 desc[UR36][R30.64], R28 ;  /* 0x0000001c1e007985 */ /* 0x0009e8000c101b24 */
.L_x_55:
[----:B------:R-:W-:Y:S05]  /*2360*/  BSYNC.RECONVERGENT B3 ;  /* 0x0000000000037941 */ /* 0x000fea0003800200 */
.L_x_54:
[----:B------:R-:W-:Y:S05]  /*2370*/  @P2 BRA `(.L_x_53) ;  /* 0x00000000002c2947 */ /* 0x000fea0003800000 */
[----:B01-3--:R-:W3:Y:S04]  /*2380*/  LDG.E.64 R22, desc[UR36][R10.64+-0x8] ;  /* 0xfffff8240a167981 */ /* 0x00bee8000c1e1b00 */
[----:B--2---:R-:W2:Y:S01]  /*2390*/  LDG.E.64 R26, desc[UR36][R10.64] ;  /* 0x000000240a1a7981 */ /* 0x004ea2000c1e1b00 */
[----:B---3--:R-:W-:-:S03]  /*23a0*/  IMAD.WIDE.U32 R24, R21, 0x8, R22 ;  /* 0x0000000815187825 */ /* 0x008fc600078e0016 */
[----:B------:R-:W3:Y:S01]  /*23b0*/  LDG.E.64 R22, desc[UR36][R14.64] ;  /* 0x000000240e167981 */ /* 0x000ee2000c1e1b00 */
[----:B--2---:R-:W-:-:S03]  /*23c0*/  IMAD.WIDE.U32 R26, R21, 0x8, R26 ;  /* 0x00000008151a7825 */ /* 0x004fc600078e001a */
[----:B------:R-:W4:Y:S04]  /*23d0*/  LD.E.64 R24, desc[UR36][R24.64] ;  /* 0x0000002418187980 */ /* 0x000f28000c101b00 */
[----:B------:R-:W4:Y:S02]  /*23e0*/  LD.E.64 R26, desc[UR36][R26.64] ;  /* 0x000000241a1a7980 */ /* 0x000f24000c101b00 */
[----:B----4-:R-:W-:Y:S01]  /*23f0*/  DADD R28, R24, -R26 ;  /* 0x00000000181c7229 */ /* 0x010fe2000000081a */
[----:B---3--:R-:W-:-:S07]  /*2400*/  IMAD.WIDE.U32 R22, R21, 0x8, R22 ;  /* 0x0000000815167825 */ /* 0x008fce00078e0016 */
[----:B------:R-:W-:-:S07]  /*2410*/  DADD R28, R28, R28 ;  /* 0x000000001c1c7229 */ /* 0x000fce000000001c */
[----:B------:R0:W-:Y:S04]  /*2420*/  ST.E.64 desc[UR36][R22.64], R28 ;  /* 0x0000001c16007985 */ /* 0x0001e8000c101b24 */
.L_x_53:
[----:B------:R-:W-:Y:S05]  /*2430*/  BSYNC.RECONVERGENT B2 ;  /* 0x0000000000027941 */ /* 0x000fea0003800200 */
.L_x_52:
[----:B------:R-:W5:Y:S02]  /*2440*/  LDCU UR4, c[0x0][0x3d0] ;  /* 0x00007a00ff0477ac */ /* 0x000f640008000800 */
[----:B-----5:R-:W-:-:S05]  /*2450*/  VIADD R21, R21, UR4 ;  /* 0x0000000415157c36 */ /* 0x020fca0008000000 */
[----:B------:R-:W-:-:S13]  /*2460*/  ISETP.GE.AND P1, PT, R21, UR43, PT ;  /* 0x0000002b15007c0c */ /* 0x000fda000bf26270 */
[----:B------:R-:W-:Y:S05]  /*2470*/  @!P1 BRA `(.L_x_56) ;  /* 0xfffffff800fc9947 */ /* 0x000fea000383ffff */
.L_x_47:
[----:B------:R-:W-:Y:S05]  /*2480*/  BSYNC.RECONVERGENT B0 ;  /* 0x0000000000007941 */ /* 0x000fea0003800200 */
.L_x_46:
[----:B------:R-:W5:Y:S02]  /*2490*/  LDCU UR4, c[0x0][0x3d0] ;  /* 0x00007a00ff0477ac */ /* 0x000f640008000800 */
[----:B-----5:R-:W-:-:S05]  /*24a0*/  VIADD R20, R20, UR4 ;  /* 0x0000000414147c36 */ /* 0x020fca0008000000 */
[----:B------:R-:W-:-:S13]  /*24b0*/  ISETP.GE.AND P0, PT, R20, R3, PT ;  /* 0x000000031400720c */ /* 0x000fda0003f06270 */
[----:B------:R-:W-:Y:S05]  /*24c0*/  @!P0 BRA `(.L_x_57) ;  /* 0xfffffff800b08947 */ /* 0x000fea000383ffff */
.L_x_45:
[----:B------:R-:W-:Y:S05]  /*24d0*/  BSYNC.RECONVERGENT B1 ;  /* 0x0000000000017941 */ /* 0x000fea0003800200 */
.L_x_44:
[----:B------:R-:W-:-:S04]  /*24e0*/  ISETP.NE.U32.AND P0, PT, R6, RZ, PT ;  /* 0x000000ff0600720c */ /* 0x000fc80003f05070 */
[----:B------:R-:W-:-:S13]  /*24f0*/  ISETP.NE.AND.EX P0, PT, R7, RZ, PT, P0 ;  /* 0x000000ff0700720c */ /* 0x000fda0003f05300 */
[----:B------:R-:W-:Y:S05]  /*2500*/  @!P0 BRA `(.L_x_58) ;  /* 0x0000000000a48947 */ /* 0x000fea0003800000 */
[----:B------:R-:W-:Y:S01]  /*2510*/  UMOV UR4, 0xffffffff ;  /* 0xffffffff00047882 */ /* 0x000fe20000000000 */
[----:B------:R-:W-:Y:S02]  /*2520*/  ISETP.NE.AND P0, PT, R0, RZ, PT ;  /* 0x000000ff0000720c */ /* 0x000fe40003f05270 */
[----:B------:R-:W-:Y:S11]  /*2530*/  BRA.DIV UR4, `(.L_x_59) ;  /* 0x0000000604d87947 */ /* 0x000ff6000b800000 */
[----:B------:R-:W-:Y:S06]  /*2540*/  BAR.SYNC.DEFER_BLOCKING 0x0 ;  /* 0x0000000000007b1d */ /* 0x000fec0000010000 */
.L_x_81:
[----:B------:R-:W-:Y:S04]  /*2550*/  BSSY B0, `(.L_x_60) ;  /* 0x000001c000007945 */ /* 0x000fe80003800000 */
[----:B------:R-:W-:Y:S05]  /*2560*/  @P0 BRA `(.L_x_61) ;  /* 0x0000000000680947 */ /* 0x000fea0003800000 */
[----:B------:R-:W5:Y:S01]  /*2570*/  S2R R9, SR_LANEID ;  /* 0x0000000000097919 */ /* 0x000f620000000000 */
[----:B------:R-:W-:Y:S02]  /*2580*/  VOTEU.ANY UR4, UPT, PT ;  /* 0x0000000000047886 */ /* 0x000fe400038e0100 */
[----:B------:R-:W5:Y:S08]  /*2590*/  FLO.U32 R8, UR4 ;  /* 0x0000000400087d00 */ /* 0x000f7000080e0000 */
[----:B------:R-:W0:Y:S01]  /*25a0*/  POPC R3, UR4 ;  /* 0x0000000400037d09 */ /* 0x000e220008000000 */
[----:B-----5:R-:W-:Y:S01]  /*25b0*/  ISETP.EQ.U32.AND P0, PT, R8, R9, PT ;  /* 0x000000090800720c */ /* 0x020fe20003f02070 */
[----:B0-----:R-:W-:-:S12]  /*25c0*/  IMAD R9, R3, UR40, RZ ;  /* 0x0000002803097c24 */ /* 0x001fd8000f8e02ff */
        /* <DEDUP_REMOVED lines=8> */
[----:B------:R-:W5:Y:S01]  /*2650*/  @P0 ATOM.E.ADD.STRONG.GPU PT, R9, desc[UR36][R6.64+0x4], R9 ;  /* 0x800004090609098a */ /* 0x000f6200081ef124 */
[----:B------:R-:W0:Y:S02]  /*2660*/  S2R R10, SR_LTMASK ;  /* 0x00000000000a7919 */ /* 0x000e240000003900 */
[----:B0-----:R-:W-:-:S06]  /*2670*/  LOP3.LUT R10, R10, UR4, RZ, 0xc0, !PT ;  /* 0x000000040a0a7c12 */ /* 0x001fcc000f8ec0ff */
[----:B------:R-:W0:Y:S01]  /*2680*/  POPC R10, R10 ;  /* 0x0000000a000a7309 */ /* 0x000e220000000000 */
[----:B-----5:R-:W0:Y:S02]  /*2690*/  SHFL.IDX PT, R3, R9, R8, 0x1f ;  /* 0x00001f0809037589 */ /* 0x020e2400000e0000 */
[----:B0-----:R-:W-:-:S07]  /*26a0*/  IMAD R3, R10, UR40, R3 ;  /* 0x000000280a037c24 */ /* 0x001fce000f8e0203 */
.L_x_62:
[----:B------:R-:W5:Y:S04]  /*26b0*/  LD.E.STRONG.GPU R8, desc[UR36][R6.64+0x4] ;  /* 0x0000042406087980 */ /* 0x000f68000c10f900 */
[----:B-----5:R-:W-:Y:S01]  /*26c0*/  CCTL.IVALL ;  /* 0x00000000ff00798f */ /* 0x020fe20002000000 */
[----:B------:R-:W-:Y:S05]  /*26d0*/  YIELD ;  /* 0x0000000000007946 */ /* 0x000fea0003800000 */
[----:B------:R-:W-:-:S04]  /*26e0*/  LOP3.LUT R8, R8, R3, RZ, 0x3c, !PT ;  /* 0x0000000308087212 */ /* 0x000fc800078e3cff */
[----:B------:R-:W-:-:S13]  /*26f0*/  ISETP.GT.AND P0, PT, R8, -0x1, PT ;  /* 0xffffffff0800780c */ /* 0x000fda0003f04270 */
[----:B------:R-:W-:Y:S05]  /*2700*/  @P0 BRA `(.L_x_62) ;  /* 0xfffffffc00e80947 */ /* 0x000fea000383ffff */
.L_x_61:
[----:B------:R-:W-:Y:S05]  /*2710*/  BSYNC B0 ;  /* 0x0000000000007941 */ /* 0x000fea0003800000 */
.L_x_60:
[----:B------:R-:W5:Y:S02]  /*2720*/  LDCU UR4, c[0x0][0x3bc] ;  /* 0x00007780ff0477ac */ /* 0x000f640008000800 */
[----:B-----5:R-:W-:Y:S01]  /*2730*/  ISETP.NE.AND P0, PT, R2, UR4, PT ;  /* 0x0000000402007c0c */ /* 0x020fe2000bf05270 */
[----:B------:R-:W-:-:S03]  /*2740*/  UMOV UR4, 0xffffffff ;  /* 0xffffffff00047882 */ /* 0x000fc60000000000 */
[----:B------:R-:W-:Y:S09]  /*2750*/  BRA.DIV UR4, `(.L_x_63) ;  /* 0x0000000604807947 */ /* 0x000ff2000b800000 */
[----:B------:R-:W-:Y:S06]  /*2760*/  BAR.SYNC.DEFER_BLOCKING 0x0 ;  /* 0x0000000000007b1d */ /* 0x000fec0000010000 */
.L_x_84:
[----:B------:R-:W-:Y:S01]  /*2770*/  VIADD R2, R2, 0x1 ;  /* 0x0000000102027836 */ /* 0x000fe20000000000 */
[----:B------:R-:W-:Y:S06]  /*2780*/  @P0 BRA `(.L_x_64) ;  /* 0xffffffd800e40947 */ /* 0x000fec000383ffff */
[----:B------:R-:W-:Y:S05]  /*2790*/  BRA `(.L_x_65) ;  /* 0x0000000000507947 */ /* 0x000fea0003800000 */
.L_x_58:
[----:B------:R-:W-:Y:S05]  /*27a0*/  BPT.TRAP 0x1 ;  /* 0x000000040000795c */ /* 0x000fea0000300000 */
.L_x_38:
[----:B------:R-:W-:Y:S05]  /*27b0*/  BPT.TRAP 0x1 ;  /* 0x000000040000795c */ /* 0x000fea0000300000 */
.L_x_31:
[----:B------:R-:W-:-:S13]  /*27c0*/  LOP3.LUT P0, RZ, R18, R19, RZ, 0xfc, !PT ;  /* 0x0000001312ff7212 */ /* 0x000fda000780fcff */
[----:B------:R-:W-:Y:S05]  /*27d0*/  @P0 BRA `(.L_x_65) ;  /* 0x0000000000400947 */ /* 0x000fea0003800000 */
[----:B------:R-:W-:Y:S01]  /*27e0*/  MOV R0, 0x0 ;  /* 0x0000000000007802 */ /* 0x000fe20000000f00 */
[----:B------:R0:W-:Y:S01]  /*27f0*/  STL [R1], R2 ;  /* 0x0000000201007387 */ /* 0x0001e20000100800 */
[----:B------:R-:W5:Y:S01]  /*2800*/  LDCU.64 UR4, c[0x4][0x8] ;  /* 0x01000100ff0477ac */ /* 0x000f620008000a00 */
[----:B------:R-:W-:Y:S01]  /*2810*/  IMAD.U32 R6, RZ, RZ, UR38 ;  /* 0x00000026ff067e24 */ /* 0x000fe2000f8e00ff */
[----:B------:R0:W0:Y:S01]  /*2820*/  LDC.64 R8, c[0x4][R0] ;  /* 0x0100000000087b82 */ /* 0x0000220000000a00 */
[----:B------:R-:W-:Y:S01]  /*2830*/  IMAD.U32 R7, RZ, RZ, UR39 ;  /* 0x00000027ff077e24 */ /* 0x000fe2000f8e00ff */
[----:B-----5:R-:W-:Y:S01]  /*2840*/  MOV R4, UR4 ;  /* 0x0000000400047c02 */ /* 0x020fe20008000f00 */
[----:B------:R-:W-:-:S07]  /*2850*/  IMAD.U32 R5, RZ, RZ, UR5 ;  /* 0x00000005ff057e24 */ /* 0x000fce000f8e00ff */
[----:B------:R-:W-:-:S07]  /*2860*/  LEPC R20, `(.L_x_66) ;  /* 0x000000001014794e */ /* 0x000fce0000000000 */
[----:B01234-:R-:W-:Y:S05]  /*2870*/  CALL.ABS.NOINC R8 ;  /* 0x0000000008007343 */ /* 0x01ffea0003c00000 */
.L_x_66:
[----:B------:R-:W0:Y:S02]  /*2880*/  LDC.64 R4, c[0x0][0x3d8] ;  /* 0x0000f600ff047b82 */ /* 0x000e240000000a00 */
[----:B0-----:R-:W2:Y:S01]  /*2890*/  LDG.E.64 R6, desc[UR36][R4.64] ;  /* 0x0000002404067981 */ /* 0x001ea2000c1e1b00 */
[----:B------:R-:W0:Y:S03]  /*28a0*/  I2F.F64.U32 R2, R2 ;  /* 0x0000000200027312 */ /* 0x000e260000201800 */
[----:B--2---:R1:W-:Y:S04]  /*28b0*/  ST.E.64 desc[UR36][R6.64], R16 ;  /* 0x0000001006007985 */ /* 0x0043e8000c101b24 */
[----:B------:R-:W0:Y:S04]  /*28c0*/  LDG.E.64 R8, desc[UR36][R4.64] ;  /* 0x0000002404087981 */ /* 0x000e28000c1e1b00 */
[----:B0-----:R1:W-:Y:S02]  /*28d0*/  ST.E.64 desc[UR36][R8.64+0x8], R2 ;  /* 0x0000080208007985 */ /* 0x0013e4000c101b24 */
.L_x_65:
[----:B------:R-:W-:Y:S05]  /*28e0*/  BSYNC B6 ;  /* 0x0000000000067941 */ /* 0x000fea0003800000 */
.L_x_0:
[----:B------:R-:W-:-:S13]  /*28f0*/  LOP3.LUT P0, RZ, R18, R19, RZ, 0xfc, !PT ;  /* 0x0000001312ff7212 */ /* 0x000fda000780fcff */
[----:B------:R-:W-:Y:S05]  /*2900*/  @P0 EXIT ;  /* 0x000000000000094d */ /* 0x000fea0003800000 */
[----:B-1----:R-:W1:Y:S01]  /*2910*/  LDC.64 R8, c[0x0][0x3d8] ;  /* 0x0000f600ff087b82 */ /* 0x002e620000000a00 */
[----:B------:R-:W5:Y:S01]  /*2920*/  LDCU UR4, c[0x0][0x3bc] ;  /* 0x00007780ff0477ac */ /* 0x000f620008000800 */
[----:B-1----:R-:W2:Y:S01]  /*2930*/  LDG.E.64 R2, desc[UR36][R8.64] ;  /* 0x0000002408027981 */ /* 0x002ea2000c1e1b00 */
[----:B-----5:R-:W1:Y:S03]  /*2940*/  I2F.F64 R4, UR4 ;  /* 0x0000000400047d12 */ /* 0x020e660008201c00 */
[----:B--2---:R-:W-:Y:S04]  /*2950*/  ST.E.64 desc[UR36][R2.64], R16 ;  /* 0x0000001002007985 */ /* 0x004fe8000c101b24 */
[----:B------:R-:W1:Y:S04]  /*2960*/  LDG.E.64 R6, desc[UR36][R8.64] ;  /* 0x0000002408067981 */ /* 0x000e68000c1e1b00 */
[----:B-1----:R-:W-:Y:S01]  /*2970*/  ST.E.64 desc[UR36][R6.64+0x8], R4 ;  /* 0x0000080406007985 */ /* 0x002fe2000c101b24 */
[----:B------:R-:W-:Y:S05]  /*2980*/  EXIT ;  /* 0x000000000000794d */ /* 0x000fea0003800000 */
.L_x_13:
[----:B------:R-:W-:Y:S05]  /*2990*/  BPT.TRAP 0x1 ;  /* 0x000000040000795c */ /* 0x000fea0000300000 */
.L_x_14:
[----:B------:R-:W-:Y:S01]  /*29a0*/  HFMA2 R14, -RZ, RZ, 0, 0 ;  /* 0x00000000ff0e7431 */ /* 0x000fe200000001ff */
[----:B------:R-:W-:Y:S01]  /*29b0*/  BSSY B0, `(.L_x_67) ;  /* 0x0000009000007945 */ /* 0x000fe20003800000 */
[----:B------:R-:W-:Y:S02]  /*29c0*/  IMAD.MOV.U32 R13, RZ, RZ, 0x0 ;  /* 0x00000000ff0d7424 */ /* 0x000fe400078e00ff */
[----:B------:R-:W-:-:S07]  /*29d0*/  IMAD.MOV.U32 R15, RZ, RZ, -0x1 ;  /* 0xffffffffff0f7424 */ /* 0x000fce00078e00ff */
[----:B--2---:R-:W-:Y:S05]  /*29e0*/  WARPSYNC.COLLECTIVE.ALL `(.L_x_68) ;  /* 0x0000000000147948 */ /* 0x004fea0003c00000 */
[----:B------:R-:W-:-:S04]  /*29f0*/  SHF.L.U32 R13, R13, 0x10, RZ ;  /* 0x000000100d0d7819 */ /* 0x000fc800000006ff */
[----:B------:R-:W-:-:S05]  /*2a00*/  LOP3.LUT R13, R13, 0xf, R14, 0xf8, !PT ;  /* 0x0000000f0d0d7812 */ /* 0x000fca00078ef80e */
[----:B------:R0:W-:Y:S02]  /*2a10*/  BAR.SYNC.DEFER_BLOCKING R13, R13 ;  /* 0x0000000d0000731d */ /* 0x0001e40000010000 */
[----:B0-----:R-:W-:-:S04]  /*2a20*/  SHF.R.U32 R13, R13, 0x10, RZ ;  /* 0x000000100d0d7819 */ /* 0x001fc800000016ff */
[----:B--2---:R-:W-:Y:S05]  /*2a30*/  ENDCOLLECTIVE ;  /* 0x000000000000791b */ /* 0x004fea0003800000 */
.L_x_68:
[----:B------:R-:W-:Y:S05]  /*2a40*/  BSYNC B0 ;  /* 0x0000000000007941 */ /* 0x000fea0003800000 */
.L_x_67:
[----:B------:R-:W-:Y:S05]  /*2a50*/  BRA `(.L_x_69) ;  /* 0xffffffe000f47947 */ /* 0x000fea000383ffff */
.L_x_18:
[----:B------:R-:W-:Y:S01]  /*2a60*/  BSSY B0, `(.L_x_70) ;  /* 0x000000a000007945 */ /* 0x000fe20003800000 */
[----:B------:R-:W-:Y:S01]  /*2a70*/  IMAD.MOV.U32 R14, RZ, RZ, 0x0 ;  /* 0x00000000ff0e7424 */ /* 0x000fe200078e00ff */
[----:B------:R-:W-:Y:S01]  /*2a80*/  MOV R13, 0x0 ;  /* 0x00000000000d7802 */ /* 0x000fe20000000f00 */
[----:B------:R-:W-:-:S07]  /*2a90*/  IMAD.MOV.U32 R15, RZ, RZ, -0x1 ;  /* 0xffffffffff0f7424 */ /* 0x000fce00078e00ff */
[----:B--2---:R-:W-:Y:S05]  /*2aa0*/  WARPSYNC.COLLECTIVE.ALL `(.L_x_71) ;  /* 0x0000000000147948 */ /* 0x004fea0003c00000 */
[----:B------:R-:W-:-:S04]  /*2ab0*/  SHF.L.U32 R13, R13, 0x10, RZ ;  /* 0x000000100d0d7819 */ /* 0x000fc800000006ff */
[----:B------:R-:W-:-:S05]  /*2ac0*/  LOP3.LUT R13, R13, 0xf, R14, 0xf8, !PT ;  /* 0x0000000f0d0d7812 */ /* 0x000fca00078ef80e */
[----:B------:R0:W-:Y:S02]  /*2ad0*/  BAR.SYNC.DEFER_BLOCKING R13, R13 ;  /* 0x0000000d0000731d */ /* 0x0001e40000010000 */
[----:B0-----:R-:W-:-:S04]  /*2ae0*/  SHF.R.U32 R13, R13, 0x10, RZ ;  /* 0x000000100d0d7819 */ /* 0x001fc800000016ff */
[----:B--2---:R-:W-:Y:S05]  /*2af0*/  ENDCOLLECTIVE ;  /* 0x000000000000791b */ /* 0x004fea0003800000 */
.L_x_71:
[----:B------:R-:W-:Y:S05]  /*2b00*/  BSYNC B0 ;  /* 0x0000000000007941 */ /* 0x000fea0003800000 */
.L_x_70:
[----:B------:R-:W-:Y:S05]  /*2b10*/  BRA `(.L_x_72) ;  /* 0xffffffe400447947 */ /* 0x000fea000383ffff */
.L_x_39:
[----:B------:R-:W-:Y:S01]  /*2b20*/  BSSY B0, `(.L_x_73) ;  /* 0x000000a000007945 */ /* 0x000fe20003800000 */
[----:B------:R-:W-:Y:S01]  /*2b30*/  IMAD.MOV.U32 R14, RZ, RZ, 0x0 ;  /* 0x00000000ff0e7424 */ /* 0x000fe200078e00ff */
[----:B------:R-:W-:Y:S01]  /*2b40*/  MOV R15, 0xffffffff ;  /* 0xffffffff000f7802 */ /* 0x000fe20000000f00 */
[----:B------:R-:W-:-:S07]  /*2b50*/  IMAD.MOV.U32 R13, RZ, RZ, 0x0 ;  /* 0x00000000ff0d7424 */ /* 0x000fce00078e00ff */
[----:B-12---:R-:W-:Y:S05]  /*2b60*/  WARPSYNC.COLLECTIVE.ALL `(.L_x_74) ;  /* 0x0000000000147948 */ /* 0x006fea0003c00000 */
[----:B------:R-:W-:-:S04]  /*2b70*/  SHF.L.U32 R13, R13, 0x10, RZ ;  /* 0x000000100d0d7819 */ /* 0x000fc800000006ff */
[----:B------:R-:W-:-:S05]  /*2b80*/  LOP3.LUT R13, R13, 0xf, R14, 0xf8, !PT ;  /* 0x0000000f0d0d7812 */ /* 0x000fca00078ef80e */
[----:B------:R0:W-:Y:S02]  /*2b90*/  BAR.SYNC.DEFER_BLOCKING R13, R13 ;  /* 0x0000000d0000731d */ /* 0x0001e40000010000 */
[----:B0-----:R-:W-:-:S04]  /*2ba0*/  SHF.R.U32 R13, R13, 0x10, RZ ;  /* 0x000000100d0d7819 */ /* 0x001fc800000016ff */
[----:B-12---:R-:W-:Y:S05]  /*2bb0*/  ENDCOLLECTIVE ;  /* 0x000000000000791b */ /* 0x006fea0003800000 */
.L_x_74:
[----:B------:R-:W-:Y:S05]  /*2bc0*/  BSYNC B0 ;  /* 0x0000000000007941 */ /* 0x000fea0003800000 */
.L_x_73:
[----:B------:R-:W-:Y:S05]  /*2bd0*/  BRA `(.L_x_75) ;  /* 0xfffffff000587947 */ /* 0x000fea000383ffff */
.L_x_43:
[----:B------:R-:W-:Y:S01]  /*2be0*/  BSSY B0, `(.L_x_76) ;  /* 0x000000a000007945 */ /* 0x000fe20003800000 */
[----:B------:R-:W-:Y:S02]  /*2bf0*/  IMAD.MOV.U32 R14, RZ, RZ, 0x0 ;  /* 0x00000000ff0e7424 */ /* 0x000fe400078e00ff */
[----:B------:R-:W-:Y:S02]  /*2c00*/  IMAD.MOV.U32 R13, RZ, RZ, 0x0 ;  /* 0x00000000ff0d7424 */ /* 0x000fe400078e00ff */
[----:B------:R-:W-:-:S07]  /*2c10*/  IMAD.MOV.U32 R15, RZ, RZ, -0x1 ;  /* 0xffffffffff0f7424 */ /* 0x000fce00078e00ff */
[----:B-12---:R-:W-:Y:S05]  /*2c20*/  WARPSYNC.COLLECTIVE.ALL `(.L_x_77) ;  /* 0x0000000000147948 */ /* 0x006fea0003c00000 */
[----:B------:R-:W-:-:S04]  /*2c30*/  SHF.L.U32 R13, R13, 0x10, RZ ;  /* 0x000000100d0d7819 */ /* 0x000fc800000006ff */
[----:B------:R-:W-:-:S05]  /*2c40*/  LOP3.LUT R13, R13, 0xf, R14, 0xf8, !PT ;  /* 0x0000000f0d0d7812 */ /* 0x000fca00078ef80e */
[----:B------:R0:W-:Y:S02]  /*2c50*/  BAR.SYNC.DEFER_BLOCKING R13, R13 ;  /* 0x0000000d0000731d */ /* 0x0001e40000010000 */
[----:B0-----:R-:W-:-:S04]  /*2c60*/  SHF.R.U32 R13, R13, 0x10, RZ ;  /* 0x000000100d0d7819 */ /* 0x001fc800000016ff */
[----:B-12---:R-:W-:Y:S05]  /*2c70*/  ENDCOLLECTIVE ;  /* 0x000000000000791b */ /* 0x006fea0003800000 */
.L_x_77:
[----:B------:R-:W-:Y:S05]  /*2c80*/  BSYNC B0 ;  /* 0x0000000000007941 */ /* 0x000fea0003800000 */
.L_x_76:
[----:B------:R-:W-:Y:S05]  /*2c90*/  BRA `(.L_x_78) ;  /* 0xfffffff000b07947 */ /* 0x000fea000383ffff */
.L_x_59:
[----:B------:R-:W-:Y:S01]  /*2ca0*/  HFMA2 R14, -RZ, RZ, 0, 0 ;  /* 0x00000000ff0e7431 */ /* 0x000fe200000001ff */
[----:B------:R-:W-:Y:S01]  /*2cb0*/  BSSY B0, `(.L_x_79) ;  /* 0x0000009000007945 */ /* 0x000fe20003800000 */
[----:B------:R-:W-:Y:S02]  /*2cc0*/  IMAD.MOV.U32 R13, RZ, RZ, 0x0 ;  /* 0x00000000ff0d7424 */ /* 0x000fe400078e00ff */
[----:B------:R-:W-:-:S07]  /*2cd0*/  IMAD.MOV.U32 R15, RZ, RZ, -0x1 ;  /* 0xffffffffff0f7424 */ /* 0x000fce00078e00ff */
[----:B01234-:R-:W-:Y:S05]  /*2ce0*/  WARPSYNC.COLLECTIVE.ALL `(.L_x_80) ;  /* 0x0000000000147948 */ /* 0x01ffea0003c00000 */
[----:B------:R-:W-:-:S04]  /*2cf0*/  SHF.L.U32 R13, R13, 0x10, RZ ;  /* 0x000000100d0d7819 */ /* 0x000fc800000006ff */
[----:B------:R-:W-:-:S05]  /*2d00*/  LOP3.LUT R13, R13, 0xf, R14, 0xf8, !PT ;  /* 0x0000000f0d0d7812 */ /* 0x000fca00078ef80e */
[----:B------:R5:W-:Y:S02]  /*2d10*/  BAR.SYNC.DEFER_BLOCKING R13, R13 ;  /* 0x0000000d0000731d */ /* 0x000be40000010000 */
[----:B-----5:R-:W-:-:S04]  /*2d20*/  SHF.R.U32 R13, R13, 0x10, RZ ;  /* 0x000000100d0d7819 */ /* 0x020fc800000016ff */
[----:B01234-:R-:W-:Y:S05]  /*2d30*/  ENDCOLLECTIVE ;  /* 0x000000000000791b */ /* 0x01ffea0003800000 */
.L_x_80:
[----:B------:R-:W-:Y:S05]  /*2d40*/  BSYNC B0 ;  /* 0x0000000000007941 */ /* 0x000fea0003800000 */
.L_x_79:
[----:B------:R-:W-:Y:S05]  /*2d50*/  BRA `(.L_x_81) ;  /* 0xfffffff400fc7947 */ /* 0x000fea000383ffff */
.L_x_63:
[----:B------:R-:W-:Y:S01]  /*2d60*/  BSSY B0, `(.L_x_82) ;  /* 0x000000a000007945 */ /* 0x000fe20003800000 */
[----:B------:R-:W-:Y:S01]  /*2d70*/  IMAD.MOV.U32 R14, RZ, RZ, 0x0 ;  /* 0x00000000ff0e7424 */ /* 0x000fe200078e00ff */
[----:B------:R-:W-:Y:S01]  /*2d80*/  MOV R13, 0x0 ;  /* 0x00000000000d7802 */ /* 0x000fe20000000f00 */
[----:B------:R-:W-:-:S07]  /*2d90*/  IMAD.MOV.U32 R15, RZ, RZ, -0x1 ;  /* 0xffffffffff0f7424 */ /* 0x000fce00078e00ff */
[----:B01234-:R-:W-:Y:S05]  /*2da0*/  WARPSYNC.COLLECTIVE.ALL `(.L_x_83) ;  /* 0x0000000000147948 */ /* 0x01ffea0003c00000 */
[----:B------:R-:W-:-:S04]  /*2db0*/  SHF.L.U32 R13, R13, 0x10, RZ ;  /* 0x000000100d0d7819 */ /* 0x000fc800000006ff */
[----:B------:R-:W-:-:S05]  /*2dc0*/  LOP3.LUT R13, R13, 0xf, R14, 0xf8, !PT ;  /* 0x0000000f0d0d7812 */ /* 0x000fca00078ef80e */
[----:B------:R5:W-:Y:S02]  /*2dd0*/  BAR.SYNC.DEFER_BLOCKING R13, R13 ;  /* 0x0000000d0000731d */ /* 0x000be40000010000 */
[----:B-----5:R-:W-:-:S04]  /*2de0*/  SHF.R.U32 R13, R13, 0x10, RZ ;  /* 0x000000100d0d7819 */ /* 0x020fc800000016ff */
[----:B01234-:R-:W-:Y:S05]  /*2df0*/  ENDCOLLECTIVE ;  /* 0x000000000000791b */ /* 0x01ffea0003800000 */
.L_x_83:
[----:B------:R-:W-:Y:S05]  /*2e00*/  BSYNC B0 ;  /* 0x0000000000007941 */ /* 0x000fea0003800000 */
.L_x_82:
[----:B------:R-:W-:Y:S05]  /*2e10*/  BRA `(.L_x_84) ;  /* 0xfffffff800547947 */ /* 0x000fea000383ffff */
        .weak           $__internal_0_$__cuda_sm20_div_rn_f64_full
        .type           $__internal_0_$__cuda_sm20_div_rn_f64_full,@function
        .size           $__internal_0_$__cuda_sm20_div_rn_f64_full,($__internal_1_$__cuda_sm20_dsqrt_rn_f64_mediumpath_v1 - $__internal_0_$__cuda_sm20_div_rn_f64_full)
$__internal_0_$__cuda_sm20_div_rn_f64_full:
[----:B------:R-:W0:Y:S01]  /*2e20*/  LDC.64 R12, c[0x0][0x3c8] ;  /* 0x0000f200ff0c7b82 */ /* 0x000e220000000a00 */
[----:B------:R-:W-:Y:S01]  /*2e30*/  IMAD.MOV.U32 R22, RZ, RZ, 0x1 ;  /* 0x00000001ff167424 */ /* 0x000fe200078e00ff */
[C---:B------:R-:W-:Y:S01]  /*2e40*/  FSETP.GEU.AND P2, PT, |R9|.reuse, 1.469367938527859385e-39, PT ;  /* 0x001000000900780b */ /* 0x040fe20003f4e200 */
[----:B------:R-:W-:Y:S01]  /*2e50*/  BSSY.RECONVERGENT B1, `(.L_x_85) ;  /* 0x0000052000017945 */ /* 0x000fe20003800200 */
[----:B------:R-:W-:Y:S02]  /*2e60*/  LOP3.LUT R3, R9, 0x7ff00000, RZ, 0xc0, !PT ;  /* 0x7ff0000009037812 */ /* 0x000fe400078ec0ff */
[----:B------:R-:W-:-:S03]  /*2e70*/  MOV R17, 0x1ca00000 ;  /* 0x1ca0000000117802 */ /* 0x000fc60000000f00 */
[----:B------:R-:W-:Y:S01]  /*2e80*/  IMAD.MOV.U32 R29, RZ, RZ, R3 ;  /* 0x000000ffff1d7224 */ /* 0x000fe200078e0003 */
[C---:B0-----:R-:W-:Y:S02]  /*2e90*/  FSETP.GEU.AND P0, PT, |R13|.reuse, 1.469367938527859385e-39, PT ;  /* 0x001000000d00780b */ /* 0x041fe40003f0e200 */
[C---:B------:R-:W-:Y:S02]  /*2ea0*/  LOP3.LUT R10, R13.reuse, 0x800fffff, RZ, 0xc0, !PT ;  /* 0x800fffff0d0a7812 */ /* 0x040fe400078ec0ff */
[----:B------:R-:W-:Y:S02]  /*2eb0*/  LOP3.LUT R20, R13, 0x7ff00000, RZ, 0xc0, !PT ;  /* 0x7ff000000d147812 */ /* 0x000fe400078ec0ff */
[----:B------:R-:W-:Y:S01]  /*2ec0*/  LOP3.LUT R11, R10, 0x3ff00000, RZ, 0xfc, !PT ;  /* 0x3ff000000a0b7812 */ /* 0x000fe200078efcff */
[----:B------:R-:W-:Y:S01]  /*2ed0*/  IMAD.MOV.U32 R10, RZ, RZ, R12 ;  /* 0x000000ffff0a7224 */ /* 0x000fe200078e000c */
[-C--:B------:R-:W-:Y:S02]  /*2ee0*/  ISETP.GE.U32.AND P1, PT, R3, R20.reuse, PT ;  /* 0x000000140300720c */ /* 0x080fe40003f26070 */
[----:B------:R-:W-:-:S02]  /*2ef0*/  MOV R28, R20 ;  /* 0x00000014001c7202 */ /* 0x000fc40000000f00 */
[----:B------:R-:W-:Y:S01]  /*2f00*/  SEL R17, R17, 0x63400000, !P1 ;  /* 0x6340000011117807 */ /* 0x000fe20004800000 */
[----:B------:R-:W0:Y:S03]  /*2f10*/  @!P0 LDC.64 R14, c[0x0][0x3c8] ;  /* 0x0000f200ff0e8b82 */ /* 0x000e260000000a00 */
[----:B------:R-:W-:-:S04]  /*2f20*/  @!P2 LOP3.LUT R24, R17, 0x80000000, R9, 0xf8, !PT ;  /* 0x800000001118a812 */ /* 0x000fc800078ef809 */
[----:B------:R-:W-:Y:S01]  /*2f30*/  @!P2 LOP3.LUT R25, R24, 0x100000, RZ, 0xfc, !PT ;  /* 0x001000001819a812 */ /* 0x000fe200078efcff */
[----:B------:R-:W-:Y:S01]  /*2f40*/  @!P2 IMAD.MOV.U32 R24, RZ, RZ, RZ ;  /* 0x000000ffff18a224 */ /* 0x000fe200078e00ff */
[----:B0-----:R-:W-:-:S06]  /*2f50*/  @!P0 DMUL R10, R14, 8.98846567431157953865e+307 ;  /* 0x7fe000000e0a8828 */ /* 0x001fcc0000000000 */
[----:B------:R-:W0:Y:S04]  /*2f60*/  MUFU.RCP64H R23, R11 ;  /* 0x0000000b00177308 */ /* 0x000e280000001800 */
[----:B------:R-:W-:-:S05]  /*2f70*/  @!P0 LOP3.LUT R28, R11, 0x7ff00000, RZ, 0xc0, !PT ;  /* 0x7ff000000b1c8812 */ /* 0x000fca00078ec0ff */
[----:B------:R-:W-:Y:S01]  /*2f80*/  VIADD R30, R28, 0xffffffff ;  /* 0xffffffff1c1e7836 */ /* 0x000fe20000000000 */
[----:B0-----:R-:W-:-:S08]  /*2f90*/  DFMA R14, R22, -R10, 1 ;  /* 0x3ff00000160e742b */ /* 0x001fd0000000080a */
[----:B------:R-:W-:-:S08]  /*2fa0*/  DFMA R14, R14, R14, R14 ;  /* 0x0000000e0e0e722b */ /* 0x000fd0000000000e */
[----:B------:R-:W-:Y:S01]  /*2fb0*/  DFMA R22, R22, R14, R22 ;  /* 0x0000000e1616722b */ /* 0x000fe20000000016 */
[----:B------:R-:W-:Y:S01]  /*2fc0*/  LOP3.LUT R15, R17, 0x800fffff, R9, 0xf8, !PT ;  /* 0x800fffff110f7812 */ /* 0x000fe200078ef809 */
[----:B------:R-:W-:-:S06]  /*2fd0*/  IMAD.MOV.U32 R14, RZ, RZ, R8 ;  /* 0x000000ffff0e7224 */ /* 0x000fcc00078e0008 */
[----:B------:R-:W-:Y:S02]  /*2fe0*/  DFMA R26, R22, -R10, 1 ;  /* 0x3ff00000161a742b */ /* 0x000fe4000000080a */
[----:B------:R-:W-:-:S06]  /*2ff0*/  @!P2 DFMA R14, R14, 2, -R24 ;  /* 0x400000000e0ea82b */ /* 0x000fcc0000000818 */
[----:B------:R-:W-:-:S04]  /*3000*/  DFMA R22, R22, R26, R22 ;  /* 0x0000001a1616722b */ /* 0x000fc80000000016 */
[----:B------:R-:W-:-:S04]  /*3010*/  @!P2 LOP3.LUT R29, R15, 0x7ff00000, RZ, 0xc0, !PT ;  /* 0x7ff000000f1da812 */ /* 0x000fc800078ec0ff */
[----:B------:R-:W-:Y:S01]  /*3020*/  DMUL R24, R22, R14 ;  /* 0x0000000e16187228 */ /* 0x000fe20000000000 */
[----:B------:R-:W-:-:S05]  /*3030*/  VIADD R21, R29, 0xffffffff ;  /* 0xffffffff1d157836 */ /* 0x000fca0000000000 */
[----:B------:R-:W-:Y:S02]  /*3040*/  ISETP.GT.U32.AND P0, PT, R21, 0x7feffffe, PT ;  /* 0x7feffffe1500780c */ /* 0x000fe40003f04070 */
[----:B------:R-:W-:Y:S02]  /*3050*/  DFMA R26, R24, -R10, R14 ;  /* 0x8000000a181a722b */ /* 0x000fe4000000000e */
[----:B------:R-:W-:-:S06]  /*3060*/  ISETP.GT.U32.OR P0, PT, R30, 0x7feffffe, P0 ;  /* 0x7feffffe1e00780c */ /* 0x000fcc0000704470 */
[----:B------:R-:W-:-:S07]  /*3070*/  DFMA R22, R22, R26, R24 ;  /* 0x0000001a1616722b */ /* 0x000fce0000000018 */
[----:B------:R-:W-:Y:S05]  /*3080*/  @P0 BRA `(.L_x_86) ;  /* 0x0000000000600947 */ /* 0x000fea0003800000 */
[----:B------:R-:W-:-:S04]  /*3090*/  VIADDMNMX R3, R3, -R20, 0xb9600000, !PT ;  /* 0xb960000003037446 */ /* 0x000fc80007800914 */
[----:B------:R-:W-:-:S05]  /*30a0*/  VIMNMX R8, PT, PT, R3, 0x46a00000, PT ;  /* 0x46a0000003087848 */ /* 0x000fca0003fe0100 */
[----:B------:R-:W-:Y:S02]  /*30b0*/  IMAD.IADD R3, R8, 0x1, -R17 ;  /* 0x0000000108037824 */ /* 0x000fe400078e0a11 */
[----:B------:R-:W-:-:S03]  /*30c0*/  IMAD.MOV.U32 R8, RZ, RZ, RZ ;  /* 0x000000ffff087224 */ /* 0x000fc600078e00ff */
[----:B------:R-:W-:-:S06]  /*30d0*/  IADD3 R9, PT, PT, R3, 0x7fe00000, RZ ;  /* 0x7fe0000003097810 */ /* 0x000fcc0007ffe0ff */
[----:B------:R-:W-:-:S10]  /*30e0*/  DMUL R20, R22, R8 ;  /* 0x0000000816147228 */ /* 0x000fd40000000000 */
[----:B------:R-:W-:-:S13]  /*30f0*/  FSETP.GTU.AND P0, PT, |R21|, 1.469367938527859385e-39, PT ;  /* 0x001000001500780b */ /* 0x000fda0003f0c200 */
[----:B------:R-:W-:Y:S05]  /*3100*/  @P0 BRA `(.L_x_87) ;  /* 0x0000000000980947 */ /* 0x000fea0003800000 */
[----:B------:R-:W-:Y:S01]  /*3110*/  DFMA R10, R22, -R10, R14 ;  /* 0x8000000a160a722b */ /* 0x000fe2000000000e */
[----:B------:R-:W-:-:S09]  /*3120*/  IMAD.MOV.U32 R8, RZ, RZ, RZ ;  /* 0x000000ffff087224 */ /* 0x000fd200078e00ff */
[C---:B------:R-:W-:Y:S02]  /*3130*/  FSETP.NEU.AND P0, PT, R11.reuse, RZ, PT ;  /* 0x000000ff0b00720b */ /* 0x040fe40003f0d000 */
[----:B------:R-:W-:-:S04]  /*3140*/  LOP3.LUT R13, R11, 0x80000000, R13, 0x48, !PT ;  /* 0x800000000b0d7812 */ /* 0x000fc800078e480d */
[----:B------:R-:W-:-:S07]  /*3150*/  LOP3.LUT R9, R13, R9, RZ, 0xfc, !PT ;  /* 0x000000090d097212 */ /* 0x000fce00078efcff */
[----:B------:R-:W-:Y:S05]  /*3160*/  @!P0 BRA `(.L_x_87) ;  /* 0x0000000000808947 */ /* 0x000fea0003800000 */
[----:B------:R-:W-:Y:S01]  /*3170*/  IMAD.MOV R11, RZ, RZ, -R3 ;  /* 0x000000ffff0b7224 */ /* 0x000fe200078e0a03 */
[----:B------:R-:W-:Y:S01]  /*3180*/  MOV R10, RZ ;  /* 0x000000ff000a7202 */ /* 0x000fe20000000f00 */
[----:B------:R-:W-:Y:S01]  /*3190*/  DMUL.RP R8, R22, R8 ;  /* 0x0000000816087228 */ /* 0x000fe20000008000 */
[----:B------:R-:W-:-:S04]  /*31a0*/  IADD3 R3, PT, PT, -R3, -0x43300000, RZ ;  /* 0xbcd0000003037810 */ /* 0x000fc80007ffe1ff */
[----:B------:R-:W-:-:S05]  /*31b0*/  DFMA R10, R20, -R10, R22 ;  /* 0x8000000a140a722b */ /* 0x000fca0000000016 */
[----:B------:R-:W-:-:S05]  /*31c0*/  LOP3.LUT R13, R9, R13, RZ, 0x3c, !PT ;  /* 0x0000000d090d7212 */ /* 0x000fca00078e3cff */
[----:B------:R-:W-:-:S04]  /*31d0*/  FSETP.NEU.AND P0, PT, |R11|, R3, PT ;  /* 0x000000030b00720b */ /* 0x000fc80003f0d200 */
[----:B------:R-:W-:Y:S02]  /*31e0*/  FSEL R20, R8, R20, !P0 ;  /* 0x0000001408147208 */ /* 0x000fe40004000000 */
[----:B------:R-:W-:Y:S01]  /*31f0*/  FSEL R21, R13, R21, !P0 ;  /* 0x000000150d157208 */ /* 0x000fe20004000000 */
[----:B------:R-:W-:Y:S06]  /*3200*/  BRA `(.L_x_87) ;  /* 0x0000000000587947 */ /* 0x000fec0003800000 */
.L_x_86:
[----:B------:R-:W-:-:S14]  /*3210*/  DSETP.NAN.AND P0, PT, R8, R8, PT ;  /* 0x000000080800722a */ /* 0x000fdc0003f08000 */
[----:B------:R-:W-:Y:S05]  /*3220*/  @P0 BRA `(.L_x_88) ;  /* 0x0000000000480947 */ /* 0x000fea0003800000 */
[----:B------:R-:W0:Y:S02]  /*3230*/  LDC.64 R10, c[0x0][0x3c8] ;  /* 0x0000f200ff0a7b82 */ /* 0x000e240000000a00 */
[----:B0-----:R-:W-:-:S14]  /*3240*/  DSETP.NAN.AND P0, PT, R10, R10, PT ;  /* 0x0000000a0a00722a */ /* 0x001fdc0003f08000 */
[----:B------:R-:W-:Y:S05]  /*3250*/  @P0 BRA `(.L_x_89) ;  /* 0x0000000000300947 */ /* 0x000fea0003800000 */
[----:B------:R-:W-:Y:S01]  /*3260*/  ISETP.NE.AND P0, PT, R29, R28, PT ;  /* 0x0000001c1d00720c */ /* 0x000fe20003f05270 */
[----:B------:R-:W-:Y:S02]  /*3270*/  IMAD.MOV.U32 R20, RZ, RZ, 0x0 ;  /* 0x00000000ff147424 */ /* 0x000fe400078e00ff */
[----:B------:R-:W-:-:S10]  /*3280*/  IMAD.MOV.U32 R21, RZ, RZ, -0x80000 ;  /* 0xfff80000ff157424 */ /* 0x000fd400078e00ff */
[----:B------:R-:W-:Y:S05]  /*3290*/  @!P0 BRA `(.L_x_87) ;  /* 0x0000000000348947 */ /* 0x000fea0003800000 */
[----:B------:R-:W-:Y:S02]  /*32a0*/  ISETP.NE.AND P0, PT, R29, 0x7ff00000, PT ;  /* 0x7ff000001d00780c */ /* 0x000fe40003f05270 */
[----:B------:R-:W-:Y:S02]  /*32b0*/  LOP3.LUT R21, R9, 0x80000000, R13, 0x48, !PT ;  /* 0x8000000009157812 */ /* 0x000fe400078e480d */
[----:B------:R-:W-:-:S13]  /*32c0*/  ISETP.EQ.OR P0, PT, R28, RZ, !P0 ;  /* 0x000000ff1c00720c */ /* 0x000fda0004702670 */
[----:B------:R-:W-:Y:S01]  /*32d0*/  @P0 LOP3.LUT R3, R21, 0x7ff00000, RZ, 0xfc, !PT ;  /* 0x7ff0000015030812 */ /* 0x000fe200078efcff */
[----:B------:R-:W-:Y:S01]  /*32e0*/  @!P0 IMAD.MOV.U32 R20, RZ, RZ, RZ ;  /* 0x000000ffff148224 */ /* 0x000fe200078e00ff */
[----:B------:R-:W-:-:S03]  /*32f0*/  @P0 MOV R20, RZ ;  /* 0x000000ff00140202 */ /* 0x000fc60000000f00 */
[----:B------:R-:W-:Y:S01]  /*3300*/  @P0 IMAD.MOV.U32 R21, RZ, RZ, R3 ;  /* 0x000000ffff150224 */ /* 0x000fe200078e0003 */
[----:B------:R-:W-:Y:S06]  /*3310*/  BRA `(.L_x_87) ;  /* 0x0000000000147947 */ /* 0x000fec0003800000 */
.L_x_89:
[----:B------:R-:W-:Y:S01]  /*3320*/  LOP3.LUT R21, R13, 0x80000, RZ, 0xfc, !PT ;  /* 0x000800000d157812 */ /* 0x000fe200078efcff */
[----:B------:R-:W-:Y:S01]  /*3330*/  IMAD.MOV.U32 R20, RZ, RZ, R12 ;  /* 0x000000ffff147224 */ /* 0x000fe200078e000c */
[----:B------:R-:W-:Y:S06]  /*3340*/  BRA `(.L_x_87) ;  /* 0x0000000000087947 */ /* 0x000fec0003800000 */
.L_x_88:
[----:B------:R-:W-:Y:S01]  /*3350*/  LOP3.LUT R21, R9, 0x80000, RZ, 0xfc, !PT ;  /* 0x0008000009157812 */ /* 0x000fe200078efcff */
[----:B------:R-:W-:-:S07]  /*3360*/  IMAD.MOV.U32 R20, RZ, RZ, R8 ;  /* 0x000000ffff147224 */ /* 0x000fce00078e0008 */
.L_x_87:
[----:B------:R-:W-:Y:S05]  /*3370*/  BSYNC.RECONVERGENT B1 ;  /* 0x0000000000017941 */ /* 0x000fea0003800200 */
.L_x_85:
[----:B------:R-:W-:-:S04]  /*3380*/  HFMA2 R17, -RZ, RZ, 0, 0 ;  /* 0x00000000ff117431 */ /* 0x000fc800000001ff */
[----:B------:R-:W-:Y:S05]  /*3390*/  RET.REL.NODEC R16 `(_Z16jacobivortkernelPPdS0_S0_S0_iidS0_iiidiS0_) ;  /* 0xffffffcc10187950 */ /* 0x000fea0003c3ffff */
        .weak           $__internal_1_$__cuda_sm20_dsqrt_rn_f64_mediumpath_v1
        .type           $__internal_1_$__cuda_sm20_dsqrt_rn_f64_mediumpath_v1,@function
        .size           $__internal_1_$__cuda_sm20_dsqrt_rn_f64_mediumpath_v1,(.L_x_166 - $__internal_1_$__cuda_sm20_dsqrt_rn_f64_mediumpath_v1)
$__internal_1_$__cuda_sm20_dsqrt_rn_f64_mediumpath_v1:
[----:B------:R-:W-:Y:S01]  /*33a0*/  ISETP.GE.U32.AND P0, PT, R10, -0x3400000, PT ;  /* 0xfcc000000a00780c */ /* 0x000fe20003f06070 */
[----:B------:R-:W-:Y:S01]  /*33b0*/  BSSY.RECONVERGENT B2, `(.L_x_90) ;  /* 0x0000028000027945 */ /* 0x000fe20003800200 */
[----:B------:R-:W-:Y:S01]  /*33c0*/  IMAD.MOV.U32 R14, RZ, RZ, R16 ;  /* 0x000000ffff0e7224 */ /* 0x000fe200078e0010 */
[----:B------:R-:W-:Y:S01]  /*33d0*/  MOV R10, R20 ;  /* 0x00000014000a7202 */ /* 0x000fe20000000f00 */
[----:B------:R-:W-:Y:S02]  /*33e0*/  IMAD.MOV.U32 R16, RZ, RZ, R32 ;  /* 0x000000ffff107224 */ /* 0x000fe400078e0020 */
[----:B------:R-:W-:Y:S02]  /*33f0*/  IMAD.MOV.U32 R17, RZ, RZ, R33 ;  /* 0x000000ffff117224 */ /* 0x000fe400078e0021 */
[----:B------:R-:W-:-:S05]  /*3400*/  IMAD.MOV.U32 R11, RZ, RZ, R21 ;  /* 0x000000ffff0b7224 */ /* 0x000fca00078e0015 */
[----:B------:R-:W-:Y:S05]  /*3410*/  @!P0 BRA `(.L_x_91) ;  /* 0x0000000000208947 */ /* 0x000fea0003800000 */
[----:B------:R-:W-:-:S10]  /*3420*/  DFMA.RM R10, R10, R14, R12 ;  /* 0x0000000e0a0a722b */ /* 0x000fd4000000400c */
[----:B------:R-:W-:-:S05]  /*3430*/  IADD3 R14, P0, PT, R10, 0x1, RZ ;  /* 0x000000010a0e7810 */ /* 0x000fca0007f1e0ff */
[----:B------:R-:W-:-:S06]  /*3440*/  IMAD.X R15, RZ, RZ, R11, P0 ;  /* 0x000000ffff0f7224 */ /* 0x000fcc00000e060b */
[----:B------:R-:W-:-:S08]  /*3450*/  DFMA.RP R12, -R10, R14, R16 ;  /* 0x0000000e0a0c722b */ /* 0x000fd00000008110 */
[----:B------:R-:W-:-:S06]  /*3460*/  DSETP.GT.AND P0, PT, R12, RZ, PT ;  /* 0x000000ff0c00722a */ /* 0x000fcc0003f04000 */
[----:B------:R-:W-:Y:S02]  /*3470*/  FSEL R10, R14, R10, P0 ;  /* 0x0000000a0e0a7208 */ /* 0x000fe40000000000 */
[----:B------:R-:W-:Y:S01]  /*3480*/  FSEL R11, R15, R11, P0 ;  /* 0x0000000b0f0b7208 */ /* 0x000fe20000000000 */
[----:B------:R-:W-:Y:S06]  /*3490*/  BRA `(.L_x_92) ;  /* 0x0000000000647947 */ /* 0x000fec0003800000 */
.L_x_91:
[----:B------:R-:W-:-:S14]  /*34a0*/  DSETP.NE.AND P0, PT, R16, RZ, PT ;  /* 0x000000ff1000722a */ /* 0x000fdc0003f05000 */
[----:B------:R-:W-:Y:S05]  /*34b0*/  @!P0 BRA `(.L_x_93) ;  /* 0x0000000000588947 */ /* 0x000fea0003800000 */
[----:B------:R-:W-:-:S13]  /*34c0*/  ISETP.GE.AND P0, PT, R17, RZ, PT ;  /* 0x000000ff1100720c */ /* 0x000fda0003f06270 */
[----:B------:R-:W-:Y:S01]  /*34d0*/  @!P0 IMAD.MOV.U32 R10, RZ, RZ, 0x0 ;  /* 0x00000000ff0a8424 */ /* 0x000fe200078e00ff */
[----:B------:R-:W-:Y:S01]  /*34e0*/  @!P0 MOV R11, 0xfff80000 ;  /* 0xfff80000000b8802 */ /* 0x000fe20000000f00 */
[----:B------:R-:W-:Y:S06]  /*34f0*/  @!P0 BRA `(.L_x_92) ;  /* 0x00000000004c8947 */ /* 0x000fec0003800000 */
[----:B------:R-:W-:-:S13]  /*3500*/  ISETP.GT.AND P0, PT, R17, 0x7fefffff, PT ;  /* 0x7fefffff1100780c */ /* 0x000fda0003f04270 */
[----:B------:R-:W-:Y:S05]  /*3510*/  @P0 BRA `(.L_x_93) ;  /* 0x0000000000400947 */ /* 0x000fea0003800000 */
[----:B------:R-:W-:Y:S01]  /*3520*/  DMUL R10, R16, 8.11296384146066816958e+31 ;  /* 0x46900000100a7828 */ /* 0x000fe20000000000 */
[----:B------:R-:W-:Y:S02]  /*3530*/  IMAD.MOV.U32 R12, RZ, RZ, RZ ;  /* 0x000000ffff0c7224 */ /* 0x000fe400078e00ff */
[----:B------:R-:W-:Y:S02]  /*3540*/  IMAD.MOV.U32 R16, RZ, RZ, 0x0 ;  /* 0x00000000ff107424 */ /* 0x000fe400078e00ff */
[----:B------:R-:W-:Y:S01]  /*3550*/  IMAD.MOV.U32 R17, RZ, RZ, 0x3fd80000 ;  /* 0x3fd80000ff117424 */ /* 0x000fe200078e00ff */
[----:B------:R-:W0:Y:S02]  /*3560*/  MUFU.RSQ64H R13, R11 ;  /* 0x0000000b000d7308 */ /* 0x000e240000001c00 */
[----:B0-----:R-:W-:-:S08]  /*3570*/  DMUL R14, R12, R12 ;  /* 0x0000000c0c0e7228 */ /* 0x001fd00000000000 */
[----:B------:R-:W-:-:S08]  /*3580*/  DFMA R14, R10, -R14, 1 ;  /* 0x3ff000000a0e742b */ /* 0x000fd0000000080e */
[----:B------:R-:W-:Y:S02]  /*3590*/  DFMA R16, R14, R16, 0.5 ;  /* 0x3fe000000e10742b */ /* 0x000fe40000000010 */
[----:B------:R-:W-:-:S08]  /*35a0*/  DMUL R14, R12, R14 ;  /* 0x0000000e0c0e7228 */ /* 0x000fd00000000000 */
[----:B------:R-:W-:-:S08]  /*35b0*/  DFMA R14, R16, R14, R12 ;  /* 0x0000000e100e722b */ /* 0x000fd0000000000c */
[----:B------:R-:W-:Y:S02]  /*35c0*/  DMUL R12, R10, R14 ;  /* 0x0000000e0a0c7228 */ /* 0x000fe40000000000 */
[----:B------:R-:W-:-:S06]  /*35d0*/  IADD3 R15, PT, PT, R15, -0x100000, RZ ;  /* 0xfff000000f0f7810 */ /* 0x000fcc0007ffe0ff */
[----:B------:R-:W-:-:S08]  /*35e0*/  DFMA R16, R12, -R12, R10 ;  /* 0x8000000c0c10722b */ /* 0x000fd0000000000a */
[----:B------:R-:W-:-:S10]  /*35f0*/  DFMA R10, R14, R16, R12 ;  /* 0x000000100e0a722b */ /* 0x000fd4000000000c */
[----:B------:R-:W-:Y:S01]  /*3600*/  VIADD R11, R11, 0xfcb00000 ;  /* 0xfcb000000b0b7836 */ /* 0x000fe20000000000 */
[----:B------:R-:W-:Y:S06]  /*3610*/  BRA `(.L_x_92) ;  /* 0x0000000000047947 */ /* 0x000fec0003800000 */
.L_x_93:
[----:B------:R-:W-:-:S11]  /*3620*/  DADD R10, R16, R16 ;  /* 0x00000000100a7229 */ /* 0x000fd60000000010 */
.L_x_92:
[----:B------:R-:W-:Y:S05]  /*3630*/  BSYNC.RECONVERGENT B2 ;  /* 0x0000000000027941 */ /* 0x000fea0003800200 */
.L_x_90:
[----:B------:R-:W-:-:S04]  /*3640*/  IMAD.MOV.U32 R9, RZ, RZ, 0x0 ;  /* 0x00000000ff097424 */ /* 0x000fc800078e00ff */
[----:B------:R-:W-:Y:S05]  /*3650*/  RET.REL.NODEC R8 `(_Z16jacobivortkernelPPdS0_S0_S0_iidS0_iiidiS0_) ;  /* 0xffffffc808687950 */ /* 0x000fea0003c3ffff */
.L_x_94:
[----:B------:R-:W-:-:S00]  /*3660*/  BRA `(.L_x_94) ;  /* 0xfffffffc00fc7947 */ /* 0x000fc0000383ffff */
[----:B------:R-:W-:-:S00]  /*3670*/  NOP ;  /* 0x0000000000007918 */ /* 0x000fc00000000000 */
        /* <DEDUP_REMOVED lines=8> */
.L_x_166:


//--------------------- .text._Z10jacobistepPPdS0_ii --------------------------
	.section	.text._Z10jacobistepPPdS0_ii,"ax",@progbits
	.align	128
        .global         _Z10jacobistepPPdS0_ii
        .type           _Z10jacobistepPPdS0_ii,@function
        .size           _Z10jacobistepPPdS0_ii,(.L_x_170 - _Z10jacobistepPPdS0_ii)
        .other          _Z10jacobistepPPdS0_ii,@"STO_CUDA_ENTRY STV_DEFAULT"
_Z10jacobistepPPdS0_ii:
.text._Z10jacobistepPPdS0_ii:
[----:B------:R-:W-:Y:S01]  /*0000*/  LDC R1, c[0x0][0x37c] ;  /* 0x0000df00ff017b82 */ /* 0x000fe20000000800 */
[----:B------:R-:W0:Y:S07]  /*0010*/  S2R R3, SR_TID.X ;  /* 0x0000000000037919 */ /* 0x000e2e0000002100 */
[----:B------:R-:W0:Y:S01]  /*0020*/  S2UR UR4, SR_CTAID.X ;  /* 0x00000000000479c3 */ /* 0x000e220000002500 */
[----:B------:R-:W1:Y:S01]  /*0030*/  LDCU.64 UR6, c[0x0][0x390] ;  /* 0x00007200ff0677ac */ /* 0x000e620008000a00 */
[----:B------:R-:W2:Y:S06]  /*0040*/  S2R R5, SR_TID.Y ;  /* 0x0000000000057919 */ /* 0x000eac0000002200 */
[----:B------:R-:W0:Y:S08]  /*0050*/  LDC R2, c[0x0][0x360] ;  /* 0x0000d800ff027b82 */ /* 0x000e300000000800 */
[----:B------:R-:W2:Y:S08]  /*0060*/  S2UR UR5, SR_CTAID.Y ;  /* 0x00000000000579c3 */ /* 0x000eb00000002600 */
[----:B------:R-:W2:Y:S01]  /*0070*/  LDC R0, c[0x0][0x364] ;  /* 0x0000d900ff007b82 */ /* 0x000ea20000000800 */
[----:B0-----:R-:W-:-:S05]  /*0080*/  IMAD R2, R2, UR4, R3 ;  /* 0x0000000402027c24 */ /* 0x001fca000f8e0203 */
[----:B-1----:R-:W-:-:S04]  /*0090*/  ISETP.GT.AND P0, PT, R2, UR6, PT ;  /* 0x0000000602007c0c */ /* 0x002fc8000bf04270 */
[----:B------:R-:W-:Y:S01]  /*00a0*/  ISETP.LT.OR P0, PT, R2, 0x1, P0 ;  /* 0x000000010200780c */ /* 0x000fe20000701670 */
[----:B--2---:R-:W-:-:S05]  /*00b0*/  IMAD R0, R0, UR5, R5 ;  /* 0x0000000500007c24 */ /* 0x004fca000f8e0205 */
[----:B------:R-:W-:-:S04]  /*00c0*/  ISETP.EQ.OR P0, PT, R0, RZ, P0 ;  /* 0x000000ff0000720c */ /* 0x000fc80000702670 */
[----:B------:R-:W-:-:S13]  /*00d0*/  ISETP.GT.OR P0, PT, R0, UR7, P0 ;  /* 0x0000000700007c0c */ /* 0x000fda0008704670 */
[----:B------:R-:W-:Y:S05]  /*00e0*/  @P0 EXIT ;  /* 0x000000000000094d */ /* 0x000fea0003800000 */
[----:B------:R-:W0:Y:S01]  /*00f0*/  LDC.64 R8, c[0x0][0x388] ;  /* 0x0000e200ff087b82 */ /* 0x000e220000000a00 */
[----:B------:R-:W1:Y:S01]  /*0100*/  LDCU.64 UR4, c[0x0][0x358] ;  /* 0x00006b00ff0477ac */ /* 0x000e620008000a00 */
[----:B------:R-:W-:-:S06]  /*0110*/  IADD3 R5, PT, PT, R2, -0x1, RZ ;  /* 0xffffffff02057810 */ /* 0x000fcc0007ffe0ff */
[----:B------:R-:W2:Y:S01]  /*0120*/  LDC.64 R16, c[0x0][0x380] ;  /* 0x0000e000ff107b82 */ /* 0x000ea20000000a00 */
[----:B0-----:R-:W-:-:S04]  /*0130*/  IMAD.WIDE.U32 R4, R5, 0x8, R8 ;  /* 0x0000000805047825 */ /* 0x001fc800078e0008 */
[----:B------:R-:W-:Y:S02]  /*0140*/  IMAD.WIDE.U32 R8, R2, 0x8, R8 ;  /* 0x0000000802087825 */ /* 0x000fe400078e0008 */
[----:B-1----:R-:W3:Y:S04]  /*0150*/  LDG.E.64 R4, desc[UR4][R4.64] ;  /* 0x0000000404047981 */ /* 0x002ee8000c1e1b00 */
[----:B------:R-:W4:Y:S04]  /*0160*/  LDG.E.64 R10, desc[UR4][R8.64+0x8] ;  /* 0x00000804080a7981 */ /* 0x000f28000c1e1b00 */
[----:B------:R-:W5:Y:S01]  /*0170*/  LDG.E.64 R12, desc[UR4][R8.64] ;  /* 0x00000004080c7981 */ /* 0x000f62000c1e1b00 */
[C---:B------:R-:W-:Y:S01]  /*0180*/  IADD3 R15, PT, PT, R0.reuse, -0x1, RZ ;  /* 0xffffffff000f7810 */ /* 0x040fe20007ffe0ff */
[----:B---3--:R-:W-:-:S04]  /*0190*/  IMAD.WIDE.U32 R6, R0, 0x8, R4 ;  /* 0x0000000800067825 */ /* 0x008fc800078e0004 */
[C---:B----4-:R-:W-:Y:S02]  /*01a0*/  IMAD.WIDE.U32 R10, R0.reuse, 0x8, R10 ;  /* 0x00000008000a7825 */ /* 0x050fe400078e000a */
[----:B------:R-:W3:Y:S02]  /*01b0*/  LDG.E.64 R6, desc[UR4][R6.64] ;  /* 0x0000000406067981 */ /* 0x000ee4000c1e1b00 */
[--C-:B-----5:R-:W-:Y:S02]  /*01c0*/  IMAD.WIDE.U32 R14, R15, 0x8, R12.reuse ;  /* 0x000000080f0e7825 */ /* 0x120fe400078e000c */
[----:B------:R-:W3:Y:S02]  /*01d0*/  LDG.E.64 R10, desc[UR4][R10.64] ;  /* 0x000000040a0a7981 */ /* 0x000ee4000c1e1b00 */
[----:B------:R-:W-:Y:S02]  /*01e0*/  IMAD.WIDE.U32 R12, R0, 0x8, R12 ;  /* 0x00000008000c7825 */ /* 0x000fe400078e000c */
[----:B------:R-:W4:Y:S04]  /*01f0*/  LDG.E.64 R14, desc[UR4][R14.64] ;  /* 0x000000040e0e7981 */ /* 0x000f28000c1e1b00 */
[----:B------:R-:W5:Y:S01]  /*0200*/  LDG.E.64 R12, desc[UR4][R12.64+0x8] ;  /* 0x000008040c0c7981 */ /* 0x000f62000c1e1b00 */
[----:B--2---:R-:W-:-:S06]  /*0210*/  IMAD.WIDE.U32 R4, R2, 0x8, R16 ;  /* 0x0000000802047825 */ /* 0x004fcc00078e0010 */
[----:B------:R-:W2:Y:S01]  /*0220*/  LDG.E.64 R4, desc[UR4][R4.64] ;  /* 0x0000000404047981 */ /* 0x000ea2000c1e1b00 */
[----:B---3--:R-:W-:-:S08]  /*0230*/  DADD R2, R6, R10 ;  /* 0x0000000006027229 */ /* 0x008fd0000000000a */
[----:B----4-:R-:W-:Y:S01]  /*0240*/  DADD R2, R2, R14 ;  /* 0x0000000002027229 */ /* 0x010fe2000000000e */
[----:B--2---:R-:W-:-:S07]  /*0250*/  IMAD.WIDE.U32 R6, R0, 0x8, R4 ;  /* 0x0000000800067825 */ /* 0x004fce00078e0004 */
[----:B-----5:R-:W-:-:S08]  /*0260*/  DADD R2, R2, R12 ;  /* 0x0000000002027229 */ /* 0x020fd0000000000c */
[----:B------:R-:W-:-:S07]  /*0270*/  DMUL R2, R2, 0.25 ;  /* 0x3fd0000002027828 */ /* 0x000fce0000000000 */
[----:B------:R-:W-:Y:S01]  /*0280*/  STG.E.64 desc[UR4][R6.64], R2 ;  /* 0x0000000206007986 */ /* 0x000fe2000c101b04 */
[----:B------:R-:W-:Y:S05]  /*0290*/  EXIT ;  /* 0x000000000000794d */ /* 0x000fea0003800000 */
.L_x_95:
        /* <DEDUP_REMOVED lines=14> */
.L_x_170:


//--------------------- .text._Z12jacobikernelPPdS0_iiS0_iiidiS0_ --------------------------
	.section	.text._Z12jacobikernelPPdS0_iiS0_iiidiS0_,"ax",@progbits
	.align	128
        .global         _Z12jacobikernelPPdS0_iiS0_iiidiS0_
        .type           _Z12jacobikernelPPdS0_iiS0_iiidiS0_,@function
        .size           _Z12jacobikernelPPdS0_iiS0_iiidiS0_,(.L_x_168 - _Z12jacobikernelPPdS0_iiS0_iiidiS0_)
        .other          _Z12jacobikernelPPdS0_iiS0_iiidiS0_,@"STO_CUDA_ENTRY STV_DEFAULT"
_Z12jacobikernelPPdS0_iiS0_iiidiS0_:
.text._Z12jacobikernelPPdS0_iiS0_iiidiS0_:
        /* <DEDUP_REMOVED lines=27> */
[----:B------:R-:W4:Y:S01]  /*01b0*/  LDCU.64 UR8, c[0x0][0x390] ;  /* 0x00007200ff0877ac */ /* 0x000f220008000a00 */
[----:B------:R-:W5:Y:S01]  /*01c0*/  LDCU UR40, c[0x0][0x378] ;  /* 0x00006f00ff2877ac */ /* 0x000f620008000800 */
[----:B-1----:R-:W-:Y:S01]  /*01d0*/  UIADD3 UR6, UPT, UPT, URZ, -UR6, URZ ;  /* 0x80000006ff067290 */ /* 0x002fe2000fffe0ff */
[----:B------:R-:W-:-:S06]  /*01e0*/  RPCMOV.32 Rpc.LO, R3 ;  /* 0x0000000300007352 */ /* 0x000fcc0000000000 */
[----:B------:R-:W-:-:S05]  /*01f0*/  CS2R.32 R3, SR_CgaSize ;  /* 0x0000000000037805 */ /* 0x000fca0000008a00 */
[----:B------:R-:W-:-:S05]  /*0200*/  IMAD R3, R3, -0xa0, RZ ;  /* 0xffffff6003037824 */ /* 0x000fca00078e02ff */
[----:B------:R-:W-:Y:S02]  /*0210*/  R2UR UR42, R3 ;  /* 0x00000000032a72ca */ /* 0x000fe400000e0000 */
[----:B------:R-:W-:-:S12]  /*0220*/  RPCMOV.32 R3, Rpc.LO ;  /* 0x0000000000037353 */ /* 0x000fd80000000000 */
[----:B------:R-:W1:Y:S01]  /*0230*/  LDCU UR42, c[0x0][UR42+0x254] ;  /* 0x00004a802a2a77ac */ /* 0x000e620008000800 */
[----:B0-----:R-:W-:Y:S02]  /*0240*/  UIADD3 UR7, UPT, UPT, -UR7, URZ, URZ ;  /* 0x000000ff07077290 */ /* 0x001fe4000fffe1ff */
[----:B---3--:R-:W-:Y:S02]  /*0250*/  UIMAD UR5, UR6, UR5, URZ ;  /* 0x00000005060572a4 */ /* 0x008fe4000f8e02ff */
[----:B----4-:R-:W-:Y:S02]  /*0260*/  UISETP.LT.AND UP1, UPT, UR9, UR8, UPT ;  /* 0x000000080900728c */ /* 0x010fe4000bf21270 */
[----:B------:R-:W-:Y:S02]  /*0270*/  UISETP.NE.AND UP0, UPT, UR4, UR7, UPT ;  /* 0x000000070400728c */ /* 0x000fe4000bf05270 */
[----:B-----5:R-:W-:Y:S01]  /*0280*/  UIMAD UR40, UR40, UR5, -0x7fffffff ;  /* 0x80000001282874a4 */ /* 0x020fe2000f8e0205 */
[----:B--2---:R-:W-:Y:S01]  /*0290*/  LOP3.LUT R0, R0, R5, RZ, 0xfc, !PT ;  /* 0x0000000500007212 */ /* 0x004fe200078efcff */
[----:B------:R-:W-:-:S02]  /*02a0*/  USEL UR4, UR9, UR8, UP1 ;  /* 0x0000000809047287 */ /* 0x000fc40008800000 */
[----:B------:R-:W-:Y:S02]  /*02b0*/  USEL UR40, UR40, 0x1, !UP0 ;  /* 0x0000000128287887 */ /* 0x000fe4000c000000 */
[----:B------:R-:W-:Y:S01]  /*02c0*/  UISETP.GE.AND UP0, UPT, UR4, 0x1, UPT ;  /* 0x000000010400788c */ /* 0x000fe2000bf06270 */
[----:B------:R-:W0:Y:S01]  /*02d0*/  LDCU UR43, c[0x0][0x3b8] ;  /* 0x00007700ff2b77ac */ /* 0x000e220008000800 */
[----:B------:R-:W-:Y:S02]  /*02e0*/  ULOP3.LUT UR44, UR9, 0xf, URZ, 0xc0, !UPT ;  /* 0x0000000f092c7892 */ /* 0x000fe4000f8ec0ff */
[----:B------:R-:W-:Y:S02]  /*02f0*/  ULOP3.LUT UR45, UR9, 0x7, URZ, 0xc0, !UPT ;  /* 0x00000007092d7892 */ /* 0x000fe4000f8ec0ff */
[----:B------:R-:W-:Y:S02]  /*0300*/  ULOP3.LUT UR46, UR9, 0x7ffffff0, URZ, 0xc0, !UPT ;  /* 0x7ffffff0092e7892 */ /* 0x000fe4000f8ec0ff */
[----:B------:R-:W-:-:S02]  /*0310*/  ULOP3.LUT UR47, UR9, 0x3, URZ, 0xc0, !UPT ;  /* 0x00000003092f7892 */ /* 0x000fc4000f8ec0ff */
[----:B-1----:R-:W-:-:S12]  /*0320*/  UP2UR UR48, UPR, URZ, 0x1 ;  /* 0x00000001ff307883 */ /* 0x002fd80008000000 */
.L_x_140:
[----:B------:R-:W-:Y:S05]  /*0330*/  YIELD ;  /* 0x0000000000007946 */ /* 0x000fea0003800000 */
[----:B-1----:R-:W1:Y:S01]  /*0340*/  LDCU UR4, c[0x0][0x390] ;  /* 0x00007200ff0477ac */ /* 0x002e620008000800 */
[----:B------:R-:W-:Y:S01]  /*0350*/  BSSY.RECONVERGENT B0, `(.L_x_97) ;  /* 0x0000033000007945 */ /* 0x000fe20003800200 */
[----:B-1----:R-:W-:-:S05]  /*0360*/  IMAD.U32 R5, RZ, RZ, UR4 ;  /* 0x00000004ff057e24 */ /* 0x002fca000f8e00ff */
[----:B------:R-:W-:-:S13]  /*0370*/  ISETP.GE.AND P0, PT, R18, R5, PT ;  /* 0x000000051200720c */ /* 0x000fda0003f06270 */
[----:B0-2---:R-:W-:Y:S05]  /*0380*/  @P0 BRA `(.L_x_98) ;  /* 0x0000000000bc0947 */ /* 0x005fea0003800000 */
[----:B------:R-:W-:-:S07]  /*0390*/  VIADD R3, R18, 0x1 ;  /* 0x0000000112037836 */ /* 0x000fce0000000000 */
.L_x_102:
[----:B-1----:R-:W1:Y:S01]  /*03a0*/  LDC R24, c[0x0][0x394] ;  /* 0x0000e500ff187b82 */ /* 0x002e620000000800 */
[----:B------:R-:W-:Y:S01]  /*03b0*/  BSSY.RECONVERGENT B1, `(.L_x_99) ;  /* 0x0000026000017945 */ /* 0x000fe20003800200 */
[----:B-1----:R-:W-:-:S13]  /*03c0*/  ISETP.GE.AND P0, PT, R19, R24, PT ;  /* 0x000000181300720c */ /* 0x002fda0003f06270 */
[----:B------:R-:W-:Y:S05]  /*03d0*/  @P0 BRA `(.L_x_100) ;  /* 0x00000000008c0947 */ /* 0x000fea0003800000 */
[----:B------:R-:W1:Y:S01]  /*03e0*/  LDC.64 R4, c[0x0][0x388] ;  /* 0x0000e200ff047b82 */ /* 0x000e620000000a00 */
[----:B------:R-:W-:Y:S01]  /*03f0*/  IADD3 R25, PT, PT, R19, 0x1, RZ ;  /* 0x0000000113197810 */ /* 0x000fe20007ffe0ff */
[----:B------:R-:W-:-:S06]  /*0400*/  IMAD.MOV.U32 R28, RZ, RZ, R19 ;  /* 0x000000ffff1c7224 */ /* 0x000fcc00078e0013 */
[----:B------:R-:W2:Y:S01]  /*0410*/  LDC.64 R6, c[0x0][0x380] ;  /* 0x0000e000ff067b82 */ /* 0x000ea20000000a00 */
[----:B-1----:R-:W-:-:S04]  /*0420*/  IMAD.WIDE R4, R3, 0x8, R4 ;  /* 0x0000000803047825 */ /* 0x002fc800078e0204 */
[----:B--2---:R-:W-:-:S07]  /*0430*/  IMAD.WIDE R6, R3, 0x8, R6 ;  /* 0x0000000803067825 */ /* 0x004fce00078e0206 */
.L_x_101:
[----:B------:R-:W2:Y:S04]  /*0440*/  LDG.E.64 R10, desc[UR36][R4.64+-0x8] ;  /* 0xfffff824040a7981 */ /* 0x000ea8000c1e1b00 */
[----:B------:R-:W3:Y:S04]  /*0450*/  LDG.E.64 R12, desc[UR36][R4.64+0x8] ;  /* 0x00000824040c7981 */ /* 0x000ee8000c1e1b00 */
[----:B-1----:R-:W4:Y:S01]  /*0460*/  LDG.E.64 R14, desc[UR36][R4.64] ;  /* 0x00000024040e7981 */ /* 0x002f22000c1e1b00 */
[----:B------:R-:W-:Y:S02]  /*0470*/  IMAD.MOV.U32 R8, RZ, RZ, 0x8 ;  /* 0x00000008ff087424 */ /* 0x000fe400078e00ff */
[----:B------:R-:W-:Y:S01]  /*0480*/  IMAD.MOV.U32 R9, RZ, RZ, 0x0 ;  /* 0x00000000ff097424 */ /* 0x000fe200078e00ff */
[----:B------:R-:W5:Y:S01]  /*0490*/  LDG.E.64 R22, desc[UR36][R6.64] ;  /* 0x0000002406167981 */ /* 0x000f62000c1e1b00 */
[----:B------:R-:W-:-:S03]  /*04a0*/  IMAD.WIDE R8, R25, 0x8, R8 ;  /* 0x0000000819087825 */ /* 0x000fc600078e0208 */
[C---:B--2---:R-:W-:Y:S02]  /*04b0*/  IADD3 R10, P0, PT, R8.reuse, R10, RZ ;  /* 0x0000000a080a7210 */ /* 0x044fe40007f1e0ff */
[----:B---3--:R-:W-:-:S03]  /*04c0*/  IADD3 R12, P1, PT, R8, R12, RZ ;  /* 0x0000000c080c7210 */ /* 0x008fc60007f3e0ff */
[C---:B------:R-:W-:Y:S01]  /*04d0*/  IMAD.X R11, R9.reuse, 0x1, R11, P0 ;  /* 0x00000001090b7824 */ /* 0x040fe200000e060b */
[----:B----4-:R-:W-:Y:S01]  /*04e0*/  IADD3 R26, P0, PT, R8, R14, RZ ;  /* 0x0000000e081a7210 */ /* 0x010fe20007f1e0ff */
[----:B------:R-:W-:-:S04]  /*04f0*/  IMAD.X R13, R9, 0x1, R13, P1 ;  /* 0x00000001090d7824 */ /* 0x000fc800008e060d */
[----:B------:R-:W2:Y:S01]  /*0500*/  LD.E.64 R10, desc[UR36][R10.64+-0x8] ;  /* 0xfffff8240a0a7980 */ /* 0x000ea2000c101b00 */
[----:B------:R-:W-:-:S03]  /*0510*/  IADD3.X R27, PT, PT, R9, R15, RZ, P0, !PT ;  /* 0x0000000f091b7210 */ /* 0x000fc600007fe4ff */
[----:B------:R-:W2:Y:S04]  /*0520*/  LD.E.64 R12, desc[UR36][R12.64+-0x8] ;  /* 0xfffff8240c0c7980 */ /* 0x000ea8000c101b00 */
[----:B------:R-:W3:Y:S04]  /*0530*/  LD.E.64 R14, desc[UR36][R26.64+-0x10] ;  /* 0xfffff0241a0e7980 */ /* 0x000ee8000c101b00 */
[----:B------:R-:W4:Y:S01]  /*0540*/  LD.E.64 R20, desc[UR36][R26.64] ;  /* 0x000000241a147980 */ /* 0x000f22000c101b00 */
[----:B-----5:R-:W-:Y:S01]  /*0550*/  IADD3 R8, P0, PT, R8, R22, RZ ;  /* 0x0000001608087210 */ /* 0x020fe20007f1e0ff */
[----:B0-----:R-:W-:-:S04]  /*0560*/  VIADD R28, R28, UR43 ;  /* 0x0000002b1c1c7c36 */ /* 0x001fc80008000000 */
[----:B------:R-:W-:Y:S02]  /*0570*/  IMAD.X R9, R9, 0x1, R23, P0 ;  /* 0x0000000109097824 */ /* 0x000fe400000e0617 */
[----:B------:R-:W-:Y:S01]  /*0580*/  VIADD R25, R25, UR43 ;  /* 0x0000002b19197c36 */ /* 0x000fe20008000000 */
[----:B--2---:R-:W-:-:S08]  /*0590*/  DADD R10, R10, R12 ;  /* 0x000000000a0a7229 */ /* 0x004fd0000000000c */
[----:B---3--:R-:W-:-:S08]  /*05a0*/  DADD R14, R10, R14 ;  /* 0x000000000a0e7229 */ /* 0x008fd0000000000e */
[----:B----4-:R-:W-:Y:S01]  /*05b0*/  DADD R14, R14, R20 ;  /* 0x000000000e0e7229 */ /* 0x010fe20000000014 */
[----:B------:R-:W-:-:S07]  /*05c0*/  VIADD R11, R28, 0x1 ;  /* 0x000000011c0b7836 */ /* 0x000fce0000000000 */
[----:B------:R-:W-:Y:S01]  /*05d0*/  DMUL R14, R14, 0.25 ;  /* 0x3fd000000e0e7828 */ /* 0x000fe20000000000 */
[----:B------:R-:W-:-:S06]  /*05e0*/  ISETP.GT.AND P0, PT, R11, R24, PT ;  /* 0x000000180b00720c */ /* 0x000fcc0003f04270 */
[----:B------:R1:W-:Y:S07]  /*05f0*/  ST.E.64 desc[UR36][R8.64+-0x8], R14 ;  /* 0xfffff80e08007985 */ /* 0x0003ee000c101b24 */
[----:B------:R-:W-:Y:S05]  /*0600*/  @!P0 BRA `(.L_x_101) ;  /* 0xfffffffc008c8947 */ /* 0x000fea000383ffff */
.L_x_100:
[----:B0-----:R-:W-:Y:S05]  /*0610*/  BSYNC.RECONVERGENT B1 ;  /* 0x0000000000017941 */ /* 0x001fea0003800200 */
.L_x_99:
[----:B------:R-:W0:Y:S01]  /*0620*/  LDCU UR4, c[0x0][0x3b8] ;  /* 0x00007700ff0477ac */ /* 0x000e220008000800 */
[----:B------:R-:W2:Y:S01]  /*0630*/  LDCU UR5, c[0x0][0x390] ;  /* 0x00007200ff0577ac */ /* 0x000ea20008000800 */
[----:B0-----:R-:W-:Y:S01]  /*0640*/  VIADD R3, R3, UR4 ;  /* 0x0000000403037c36 */ /* 0x001fe20008000000 */
[----:B--2---:R-:W-:-:S04]  /*0650*/  MOV R5, UR5 ;  /* 0x0000000500057c02 */ /* 0x004fc80008000f00 */
[----:B------:R-:W-:-:S13]  /*0660*/  ISETP.GT.AND P0, PT, R3, R5, PT ;  /* 0x000000050300720c */ /* 0x000fda0003f04270 */
[----:B------:R-:W-:Y:S05]  /*0670*/  @!P0 BRA `(.L_x_102) ;  /* 0xfffffffc00488947 */ /* 0x000fea000383ffff */
.L_x_98:
[----:B0-----:R-:W-:Y:S05]  /*0680*/  BSYNC.RECONVERGENT B0 ;  /* 0x0000000000007941 */ /* 0x001fea0003800200 */
.L_x_97:
[----:B------:R-:W0:Y:S01]  /*0690*/  LDCU.64 UR4, c[0x0][0x3a0] ;  /* 0x00007400ff0477ac */ /* 0x000e220008000a00 */
[----:B------:R-:W-:Y:S01]  /*06a0*/  BSSY.RECONVERGENT B0, `(.L_x_103) ;  /* 0x000002a000007945 */ /* 0x000fe20003800200 */
[----:B0-----:R-:W-:-:S04]  /*06b0*/  ISETP.NE.AND P0, PT, R2, UR5, PT ;  /* 0x0000000502007c0c */ /* 0x001fc8000bf05270 */
[----:B------:R-:W-:-:S04]  /*06c0*/  ISETP.NE.OR P0, PT, RZ, UR4, !P0 ;  /* 0x00000004ff007c0c */ /* 0x000fc8000c705670 */
[----:B------:R-:W-:-:S13]  /*06d0*/  ISETP.GE.OR P1, PT, R18, R5, !P0 ;  /* 0x000000051200720c */ /* 0x000fda0004726670 */
[----:B------:R-:W-:Y:S05]  /*06e0*/  @P1 BRA `(.L_x_104) ;  /* 0x0000000000941947 */ /* 0x000fea0003800000 */
[----:B------:R-:W-:-:S07]  /*06f0*/  VIADD R3, R18, 0x1 ;  /* 0x0000000112037836 */ /* 0x000fce0000000000 */
.L_x_108:
[----:B------:R-:W0:Y:S01]  /*0700*/  LDC R12, c[0x0][0x394] ;  /* 0x0000e500ff0c7b82 */ /* 0x000e220000000800 */
[----:B------:R-:W-:Y:S01]  /*0710*/  BSSY.RECONVERGENT B1, `(.L_x_105) ;  /* 0x000001d000017945 */ /* 0x000fe20003800200 */
[----:B0-----:R-:W-:-:S13]  /*0720*/  ISETP.GE.AND P1, PT, R19, R12, PT ;  /* 0x0000000c1300720c */ /* 0x001fda0003f26270 */
[----:B--2---:R-:W-:Y:S05]  /*0730*/  @P1 BRA `(.L_x_106) ;  /* 0x0000000000681947 */ /* 0x004fea0003800000 */
[----:B------:R-:W0:Y:S01]  /*0740*/  LDC.64 R4, c[0x0][0x380] ;  /* 0x0000e000ff047b82 */ /* 0x000e220000000a00 */
[----:B------:R-:W-:-:S07]  /*0750*/  VIADD R13, R19, 0x1 ;  /* 0x00000001130d7836 */ /* 0x000fce0000000000 */
[----:B------:R-:W2:Y:S08]  /*0760*/  LDC.64 R6, c[0x0][0x388] ;  /* 0x0000e200ff067b82 */ /* 0x000eb00000000a00 */
[----:B-1----:R-:W1:Y:S01]  /*0770*/  LDC.64 R8, c[0x0][0x398] ;  /* 0x0000e600ff087b82 */ /* 0x002e620000000a00 */
[----:B0-----:R-:W-:-:S04]  /*0780*/  IMAD.WIDE R4, R3, 0x8, R4 ;  /* 0x0000000803047825 */ /* 0x001fc800078e0204 */
[----:B--2---:R-:W-:-:S04]  /*0790*/  IMAD.WIDE R6, R3, 0x8, R6 ;  /* 0x0000000803067825 */ /* 0x004fc800078e0206 */
[----:B-1----:R-:W-:-:S07]  /*07a0*/  IMAD.WIDE R8, R3, 0x8, R8 ;  /* 0x0000000803087825 */ /* 0x002fce00078e0208 */
.L_x_107:
[----:B--2---:R-:W2:Y:S01]  /*07b0*/  LDG.E.64 R10, desc[UR36][R4.64] ;  /* 0x00000024040a7981 */ /* 0x004ea2000c1e1b00 */
[----:B------:R-:W0:Y:S03]  /*07c0*/  LDCU UR4, c[0x0][0x3b8] ;  /* 0x00007700ff0477ac */ /* 0x000e260008000800 */
[----:B------:R-:W3:Y:S01]  /*07d0*/  LDG.E.64 R14, desc[UR36][R6.64] ;  /* 0x00000024060e7981 */ /* 0x000ee2000c1e1b00 */
[----:B--2---:R-:W-:-:S04]  /*07e0*/  IMAD.WIDE R10, R13, 0x8, R10 ;  /* 0x000000080d0a7825 */ /* 0x004fc800078e020a */
[C---:B---3--:R-:W-:Y:S02]  /*07f0*/  IMAD.WIDE R20, R13.reuse, 0x8, R14 ;  /* 0x000000080d147825 */ /* 0x048fe400078e020e */
[----:B------:R-:W2:Y:S04]  /*0800*/  LD.E.64 R10, desc[UR36][R10.64] ;  /* 0x000000240a0a7980 */ /* 0x000ea8000c101b00 */
[----:B------:R-:W2:Y:S04]  /*0810*/  LD.E.64 R20, desc[UR36][R20.64] ;  /* 0x0000002414147980 */ /* 0x000ea8000c101b00 */
[----:B------:R-:W3:Y:S01]  /*0820*/  LDG.E.64 R14, desc[UR36][R8.64+-0x8] ;  /* 0xfffff824080e7981 */ /* 0x000ee2000c1e1b00 */
[----:B--2---:R-:W-:Y:S01]  /*0830*/  DADD R22, R10, -R20 ;  /* 0x000000000a167229 */ /* 0x004fe20000000814 */
[----:B---3--:R-:W-:-:S06]  /*0840*/  IMAD.WIDE R14, R13, 0x8, R14 ;  /* 0x000000080d0e7825 */ /* 0x008fcc00078e020e */
[----:B------:R2:W-:Y:S04]  /*0850*/  ST.E.64 desc[UR36][R14.64+-0x8], R22 ;  /* 0xfffff8160e007985 */ /* 0x0005e8000c101b24 */
[----:B------:R-:W3:Y:S02]  /*0860*/  LDG.E.64 R24, desc[UR36][R8.64+-0x8] ;  /* 0xfffff82408187981 */ /* 0x000ee4000c1e1b00 */
[----:B---3--:R-:W-:-:S05]  /*0870*/  IMAD.WIDE R24, R13, 0x8, R24 ;  /* 0x000000080d187825 */ /* 0x008fca00078e0218 */
[----:B------:R-:W3:Y:S01]  /*0880*/  LD.E.64 R26, desc[UR36][R24.64+-0x8] ;  /* 0xfffff824181a7980 */ /* 0x000ee2000c101b00 */
[----:B0-----:R-:W-:-:S05]  /*0890*/  VIADD R13, R13, UR4 ;  /* 0x000000040d0d7c36 */ /* 0x001fca0008000000 */
[----:B------:R-:W-:Y:S01]  /*08a0*/  ISETP.GT.AND P1, PT, R13, R12, PT ;  /* 0x0000000c0d00720c */ /* 0x000fe20003f24270 */
[----:B---3--:R-:W-:-:S07]  /*08b0*/  DMUL R26, R26, R26 ;  /* 0x0000001a1a1a7228 */ /* 0x008fce0000000000 */
[----:B------:R2:W-:Y:S05]  /*08c0*/  ST.E.64 desc[UR36][R24.64+-0x8], R26 ;  /* 0xfffff81a18007985 */ /* 0x0005ea000c101b24 */
[----:B------:R-:W-:Y:S05]  /*08d0*/  @!P1 BRA `(.L_x_107) ;  /* 0xfffffffc00b49947 */ /* 0x000fea000383ffff */
.L_x_106:
[----:B------:R-:W-:Y:S05]  /*08e0*/  BSYNC.RECONVERGENT B1 ;  /* 0x0000000000017941 */ /* 0x000fea0003800200 */
.L_x_105:
[----:B------:R-:W0:Y:S01]  /*08f0*/  LDCU UR4, c[0x0][0x3b8] ;  /* 0x00007700ff0477ac */ /* 0x000e220008000800 */
[----:B------:R-:W3:Y:S01]  /*0900*/  LDCU UR5, c[0x0][0x390] ;  /* 0x00007200ff0577ac */ /* 0x000ee20008000800 */
[----:B0-----:R-:W-:-:S05]  /*0910*/  VIADD R3, R3, UR4 ;  /* 0x0000000403037c36 */ /* 0x001fca0008000000 */
[----:B---3--:R-:W-:-:S13]  /*0920*/  ISETP.GT.AND P1, PT, R3, UR5, PT ;  /* 0x0000000503007c0c */ /* 0x008fda000bf24270 */
[----:B------:R-:W-:Y:S05]  /*0930*/  @!P1 BRA `(.L_x_108) ;  /* 0xfffffffc00709947 */ /* 0x000fea000383ffff */
.L_x_104:
[----:B------:R-:W-:Y:S05]  /*0940*/  BSYNC.RECONVERGENT B0 ;  /* 0x0000000000007941 */ /* 0x000fea0003800200 */
.L_x_103:
[----:B------:R-:W-:-:S05]  /*0950*/  CS2R.32 R4, SR_CgaSize ;  /* 0x0000000000047805 */ /* 0x000fca0000008a00 */
[----:B------:R-:W-:-:S06]  /*0960*/  IMAD R4, R4, -0xa0, RZ ;  /* 0xffffff6004047824 */ /* 0x000fcc00078e02ff */
[----:B------:R-:W0:Y:S02]  /*0970*/  LDC R4, c[0x0][R4+0x258] ;  /* 0x0000960004047b82 */ /* 0x000e240000000800 */
[----:B0-----:R-:W-:-:S04]  /*0980*/  ISETP.NE.U32.AND P1, PT, R4, RZ, PT ;  /* 0x000000ff0400720c */ /* 0x001fc80003f25070 */
[----:B------:R-:W-:-:S13]  /*0990*/  ISETP.NE.AND.EX P1, PT, RZ, UR42, PT, P1 ;  /* 0x0000002aff007c0c */ /* 0x000fda000bf25310 */
[----:B------:R-:W-:Y:S05]  /*09a0*/  @!P1 BRA `(.L_x_109) ;  /* 0x0000001000b49947 */ /* 0x000fea0003800000 */
[----:B------:R-:W-:Y:S01]  /*09b0*/  UMOV UR4, 0xffffffff ;  /* 0xffffffff00047882 */ /* 0x000fe20000000000 */
[----:B------:R-:W-:Y:S01]  /*09c0*/  ISETP.NE.AND P1, PT, R0, RZ, PT ;  /* 0x000000ff0000720c */ /* 0x000fe20003f25270 */
[----:B------:R-:W-:Y:S01]  /*09d0*/  IMAD.U32 R5, RZ, RZ, UR42 ;  /* 0x0000002aff057e24 */ /* 0x000fe2000f8e00ff */
[----:B------:R-:W-:Y:S11]  /*09e0*/  BRA.DIV UR4, `(.L_x_110) ;  /* 0x0000001204a87947 */ /* 0x000ff6000b800000 */
[----:B------:R-:W-:Y:S06]  /*09f0*/  BAR.SYNC.DEFER_BLOCKING 0x0 ;  /* 0x0000000000007b1d */ /* 0x000fec0000010000 */
.L_x_145:
[----:B------:R-:W-:Y:S04]  /*0a00*/  BSSY B0, `(.L_x_111) ;  /* 0x000001c000007945 */ /* 0x000fe80003800000 */
[----:B------:R-:W-:Y:S05]  /*0a10*/  @P1 BRA `(.L_x_112) ;  /* 0x0000000000681947 */ /* 0x000fea0003800000 */
        /* <DEDUP_REMOVED lines=15> */
[----:B-1----:R-:W0:Y:S02]  /*0b10*/  S2R R8, SR_LTMASK ;  /* 0x0000000000087919 */ /* 0x002e240000003900 */
[----:B0-----:R-:W-:-:S06]  /*0b20*/  LOP3.LUT R8, R8, UR4, RZ, 0xc0, !PT ;  /* 0x0000000408087c12 */ /* 0x001fcc000f8ec0ff */
[----:B------:R-:W0:Y:S01]  /*0b30*/  POPC R8, R8 ;  /* 0x0000000800087309 */ /* 0x000e220000000000 */
[----:B---3--:R-:W0:Y:S02]  /*0b40*/  SHFL.IDX PT, R3, R7, R6, 0x1f ;  /* 0x00001f0607037589 */ /* 0x008e2400000e0000 */
[----:B0-----:R-:W-:-:S07]  /*0b50*/  IMAD R3, R8, UR40, R3 ;  /* 0x0000002808037c24 */ /* 0x001fce000f8e0203 */
.L_x_113:
[----:B------:R-:W3:Y:S04]  /*0b60*/  LD.E.STRONG.GPU R6, desc[UR36][R4.64+0x4] ;  /* 0x0000042404067980 */ /* 0x000ee8000c10f900 */
[----:B---3--:R-:W-:Y:S01]  /*0b70*/  CCTL.IVALL ;  /* 0x00000000ff00798f */ /* 0x008fe20002000000 */
[----:B------:R-:W-:Y:S05]  /*0b80*/  YIELD ;  /* 0x0000000000007946 */ /* 0x000fea0003800000 */
[----:B------:R-:W-:-:S04]  /*0b90*/  LOP3.LUT R6, R6, R3, RZ, 0x3c, !PT ;  /* 0x0000000306067212 */ /* 0x000fc800078e3cff */
[----:B------:R-:W-:-:S13]  /*0ba0*/  ISETP.GT.AND P1, PT, R6, -0x1, PT ;  /* 0xffffffff0600780c */ /* 0x000fda0003f24270 */
[----:B------:R-:W-:Y:S05]  /*0bb0*/  @P1 BRA `(.L_x_113) ;  /* 0xfffffffc00e81947 */ /* 0x000fea000383ffff */
.L_x_112:
[----:B------:R-:W-:Y:S05]  /*0bc0*/  BSYNC B0 ;  /* 0x0000000000007941 */ /* 0x000fea0003800000 */
.L_x_111:
[----:B------:R-:W-:-:S03]  /*0bd0*/  UMOV UR4, 0xffffffff ;  /* 0xffffffff00047882 */ /* 0x000fc60000000000 */
[----:B------:R-:W-:Y:S05]  /*0be0*/  BRA.DIV UR4, `(.L_x_114) ;  /* 0x0000001204587947 */ /* 0x000fea000b800000 */
[----:B------:R-:W-:Y:S06]  /*0bf0*/  BAR.SYNC.DEFER_BLOCKING 0x0 ;  /* 0x0000000000007b1d */ /* 0x000fec0000010000 */
.L_x_148:
[----:B------:R-:W-:Y:S04]  /*0c00*/  BSSY.RECONVERGENT B0, `(.L_x_115) ;  /* 0x0000098000007945 */ /* 0x000fe80003800200 */
[----:B------:R-:W-:Y:S05]  /*0c10*/  @!P0 BRA `(.L_x_116) ;  /* 0x0000000800588947 */ /* 0x000fea0003800000 */
[----:B------:R-:W-:Y:S01]  /*0c20*/  UISETP.NE.AND UP0, UPT, UR48, URZ, UPT ;  /* 0x000000ff3000728c */ /* 0x000fe2000bf05270 */
[----:B--2---:R-:W-:-:S08]  /*0c30*/  CS2R R24, SRZ ;  /* 0x0000000000187805 */ /* 0x004fd0000001ff00 */
[----:B------:R-:W-:Y:S05]  /*0c40*/  BRA.U !UP0, `(.L_x_117) ;  /* 0x0000000508a47547 */ /* 0x000fea000b800000 */
[----:B------:R-:W-:Y:S01]  /*0c50*/  HFMA2 R26, -RZ, RZ, 0, 0 ;  /* 0x00000000ff1a7431 */ /* 0x000fe200000001ff */
[----:B------:R-:W-:Y:S01]  /*0c60*/  BSSY.RECONVERGENT B1, `(.L_x_117) ;  /* 0x0000067000017945 */ /* 0x000fe20003800200 */
[----:B------:R-:W-:-:S07]  /*0c70*/  CS2R R24, SRZ ;  /* 0x0000000000187805 */ /* 0x000fce000001ff00 */
.L_x_124:
[----:B-----5:R-:W0:Y:S01]  /*0c80*/  LDC.64 R6, c[0x0][0x398] ;  /* 0x0000e600ff067b82 */ /* 0x020e220000000a00 */
[----:B------:R-:W2:Y:S01]  /*0c90*/  LDCU.64 UR4, c[0x0][0x390] ;  /* 0x00007200ff0477ac */ /* 0x000ea20008000a00 */
[----:B0-----:R-:W-:-:S06]  /*0ca0*/  IMAD.WIDE.U32 R6, R26, 0x8, R6 ;  /* 0x000000081a067825 */ /* 0x001fcc00078e0006 */
[----:B------:R-:W5:Y:S01]  /*0cb0*/  LDG.E.64 R6, desc[UR36][R6.64] ;  /* 0x0000002406067981 */ /* 0x000f62000c1e1b00 */
[----:B--2---:R-:W-:Y:S01]  /*0cc0*/  UISETP.GE.U32.AND UP0, UPT, UR5, 0x10, UPT ;  /* 0x000000100500788c */ /* 0x004fe2000bf06070 */
[----:B------:R-:W-:Y:S02]  /*0cd0*/  VIADD R26, R26, 0x1 ;  /* 0x000000011a1a7836 */ /* 0x000fe40000000000 */
[----:B------:R-:W-:-:S03]  /*0ce0*/  IMAD.MOV.U32 R3, RZ, RZ, RZ ;  /* 0x000000ffff037224 */ /* 0x000fc600078e00ff */
[----:B------:R-:W-:-:S03]  /*0cf0*/  ISETP.NE.AND P1, PT, R26, UR4, PT ;  /* 0x000000041a007c0c */ /* 0x000fc6000bf25270 */
[----:B------:R-:W-:Y:S10]  /*0d00*/  BRA.U !UP0, `(.L_x_118) ;  /* 0x0000000108a07547 */ /* 0x000ff4000b800000 */
[----:B------:R-:W-:Y:S01]  /*0d10*/  BSSY.RECONVERGENT B2, `(.L_x_119) ;  /* 0x0000026000027945 */ /* 0x000fe20003800200 */
[----:B------:R-:W-:-:S07]  /*0d20*/  IMAD.MOV.U32 R3, RZ, RZ, RZ ;  /* 0x000000ffff037224 */ /* 0x000fce00078e00ff */
.L_x_120:
[----:B-1---5:R-:W-:-:S05]  /*0d30*/  IMAD.WIDE.U32 R8, R3, 0x8, R6 ;  /* 0x0000000803087825 */ /* 0x022fca00078e0006 */
[----:B------:R-:W2:Y:S04]  /*0d40*/  LD.E.64 R14, desc[UR36][R8.64] ;  /* 0x00000024080e7980 */ /* 0x000ea8000c101b00 */
[----:B------:R-:W3:Y:S04]  /*0d50*/  LD.E.64 R12, desc[UR36][R8.64+0x8] ;  /* 0x00000824080c7980 */ /* 0x000ee8000c101b00 */
        /* <DEDUP_REMOVED lines=11> */
[----:B------:R-:W3:Y:S06]  /*0e10*/  LD.E.64 R10, desc[UR36][R8.64+0x40] ;  /* 0x00004024080a7980 */ /* 0x000eec000c101b00 */
[----:B------:R-:W-:-:S02]  /*0e20*/  DADD R22, R20, R22 ;  /* 0x0000000014167229 */ /* 0x000fc40000000016 */
[----:B------:R-:W3:Y:S06]  /*0e30*/  LD.E.64 R20, desc[UR36][R8.64+0x48] ;  /* 0x0000482408147980 */ /* 0x000eec000c101b00 */
[----:B------:R-:W-:Y:S02]  /*0e40*/  DADD R16, R22, R16 ;  /* 0x0000000016107229 */ /* 0x000fe40000000010 */
[----:B------:R-:W3:Y:S06]  /*0e50*/  LD.E.64 R22, desc[UR36][R8.64+0x50] ;  /* 0x0000502408167980 */ /* 0x000eec000c101b00 */
[----:B--2---:R-:W-:-:S02]  /*0e60*/  DADD R14, R16, R14 ;  /* 0x00000000100e7229 */ /* 0x004fc4000000000e */
[----:B------:R-:W2:Y:S06]  /*0e70*/  LD.E.64 R16, desc[UR36][R8.64+0x58] ;  /* 0x0000582408107980 */ /* 0x000eac000c101b00 */
[----:B----4-:R-:W-:Y:S02]  /*0e80*/  DADD R12, R14, R12 ;  /* 0x000000000e0c7229 */ /* 0x010fe4000000000c */
[----:B------:R-:W4:Y:S06]  /*0e90*/  LD.E.64 R14, desc[UR36][R8.64+0x60] ;  /* 0x00006024080e7980 */ /* 0x000f2c000c101b00 */
[----:B---3--:R-:W-:-:S02]  /*0ea0*/  DADD R10, R12, R10 ;  /* 0x000000000c0a7229 */ /* 0x008fc4000000000a */
[----:B------:R-:W3:Y:S06]  /*0eb0*/  LD.E.64 R12, desc[UR36][R8.64+0x68] ;  /* 0x00006824080c7980 */ /* 0x000eec000c101b00 */
[----:B------:R-:W-:Y:S02]  /*0ec0*/  DADD R20, R10, R20 ;  /* 0x000000000a147229 */ /* 0x000fe40000000014 */
[----:B------:R-:W3:Y:S06]  /*0ed0*/  LD.E.64 R10, desc[UR36][R8.64+0x70] ;  /* 0x00007024080a7980 */ /* 0x000eec000c101b00 */
[----:B------:R-:W-:Y:S01]  /*0ee0*/  DADD R20, R20, R22 ;  /* 0x0000000014147229 */ /* 0x000fe20000000016 */
[----:B------:R-:W-:-:S05]  /*0ef0*/  VIADD R3, R3, 0x10 ;  /* 0x0000001003037836 */ /* 0x000fca0000000000 */
[----:B------:R-:W-:Y:S02]  /*0f00*/  ISETP.NE.AND P0, PT, R3, UR46, PT ;  /* 0x0000002e03007c0c */ /* 0x000fe4000bf05270 */
[----:B--2---:R-:W-:-:S08]  /*0f10*/  DADD R16, R20, R16 ;  /* 0x0000000014107229 */ /* 0x004fd00000000010 */
[----:B----4-:R-:W-:-:S08]  /*0f20*/  DADD R14, R16, R14 ;  /* 0x00000000100e7229 */ /* 0x010fd0000000000e */
[----:B---3--:R-:W-:-:S08]  /*0f30*/  DADD R12, R14, R12 ;  /* 0x000000000e0c7229 */ /* 0x008fd0000000000c */
[----:B------:R-:W-:-:S08]  /*0f40*/  DADD R10, R12, R10 ;  /* 0x000000000c0a7229 */ /* 0x000fd0000000000a */
[----:B------:R-:W-:Y:S01]  /*0f50*/  DADD R24, R10, R24 ;  /* 0x000000000a187229 */ /* 0x000fe20000000018 */
[----:B------:R-:W-:Y:S10]  /*0f60*/  @P0 BRA `(.L_x_120) ;  /* 0xfffffffc00700947 */ /* 0x000ff4000383ffff */
[----:B------:R-:W-:Y:S05]  /*0f70*/  BSYNC.RECONVERGENT B2 ;  /* 0x0000000000027941 */ /* 0x000fea0003800200 */
.L_x_119:
[----:B------:R-:W-:-:S07]  /*0f80*/  IMAD.U32 R3, RZ, RZ, UR46 ;  /* 0x0000002eff037e24 */ /* 0x000fce000f8e00ff */
.L_x_118:
[----:B------:R-:W-:-:S09]  /*0f90*/  UISETP.NE.AND UP0, UPT, UR44, URZ, UPT ;  /* 0x000000ff2c00728c */ /* 0x000fd2000bf05270 */
[----:B------:R-:W-:Y:S05]  /*0fa0*/  BRA.U !UP0, `(.L_x_121) ;  /* 0x0000000108c47547 */ /* 0x000fea000b800000 */
[----:B------:R-:W-:Y:S02]  /*0fb0*/  UIADD3 UR4, UPT, UPT, UR44, -0x1, URZ ;  /* 0xffffffff2c047890 */ /* 0x000fe4000fffe0ff */
[----:B------:R-:W-:Y:S02]  /*0fc0*/  UISETP.NE.AND UP1, UPT, UR45, URZ, UPT ;  /* 0x000000ff2d00728c */ /* 0x000fe4000bf25270 */
[----:B------:R-:W-:-:S09]  /*0fd0*/  UISETP.GE.U32.AND UP0, UPT, UR4, 0x7, UPT ;  /* 0x000000070400788c */ /* 0x000fd2000bf06070 */
[----:B------:R-:W-:Y:S05]  /*0fe0*/  BRA.U !UP0, `(.L_x_122) ;  /* 0x0000000108487547 */ /* 0x000fea000b800000 */
[----:B-----5:R-:W-:-:S05]  /*0ff0*/  IMAD.WIDE.U32 R22, R3, 0x8, R6 ;  /* 0x0000000803167825 */ /* 0x020fca00078e0006 */
[----:B-1----:R-:W2:Y:S04]  /*1000*/  LD.E.64 R8, desc[UR36][R22.64] ;  /* 0x0000002416087980 */ /* 0x002ea8000c101b00 */
        /* <DEDUP_REMOVED lines=9> */
[----:B----4-:R-:W-:-:S08]  /*10a0*/  DADD R16, R16, R20 ;  /* 0x0000000010107229 */ /* 0x010fd00000000014 */
[----:B------:R-:W-:-:S08]  /*10b0*/  DADD R14, R16, R14 ;  /* 0x00000000100e7229 */ /* 0x000fd0000000000e */
[----:B------:R-:W-:-:S08]  /*10c0*/  DADD R12, R14, R12 ;  /* 0x000000000e0c7229 */ /* 0x000fd0000000000c */
[----:B------:R-:W-:Y:S01]  /*10d0*/  DADD R10, R12, R10 ;  /* 0x000000000c0a7229 */ /* 0x000fe2000000000a */
[----:B------:R-:W-:-:S07]  /*10e0*/  IADD3 R3, PT, PT, R3, 0x8, RZ ;  /* 0x0000000803037810 */ /* 0x000fce0007ffe0ff */
[----:B---3--:R-:W-:-:S08]  /*10f0*/  DADD R8, R10, R8 ;  /* 0x000000000a087229 */ /* 0x008fd00000000008 */
[----:B--2---:R-:W-:-:S11]  /*1100*/  DADD R24, R8, R24 ;  /* 0x0000000008187229 */ /* 0x004fd60000000018 */
.L_x_122:
[----:B------:R-:W-:Y:S05]  /*1110*/  BRA.U !UP1, `(.L_x_121) ;  /* 0x0000000109687547 */ /* 0x000fea000b800000 */
[----:B------:R-:W-:Y:S02]  /*1120*/  UIADD3 UR4, UPT, UPT, UR45, -0x1, URZ ;  /* 0xffffffff2d047890 */ /* 0x000fe4000fffe0ff */
[----:B------:R-:W-:Y:S02]  /*1130*/  UISETP.NE.AND UP1, UPT, UR47, URZ, UPT ;  /* 0x000000ff2f00728c */ /* 0x000fe4000bf25270 */
[----:B------:R-:W-:-:S09]  /*1140*/  UISETP.GE.U32.AND UP0, UPT, UR4, 0x3, UPT ;  /* 0x000000030400788c */ /* 0x000fd2000bf06070 */
[----:B------:R-:W-:Y:S05]  /*1150*/  BRA.U !UP0, `(.L_x_123) ;  /* 0x0000000108287547 */ /* 0x000fea000b800000 */
[----:B-1---5:R-:W-:-:S05]  /*1160*/  IMAD.WIDE.U32 R14, R3, 0x8, R6 ;  /* 0x00000008030e7825 */ /* 0x022fca00078e0006 */
        /* <DEDUP_REMOVED lines=9> */
.L_x_123:
        /* <DEDUP_REMOVED lines=9> */
[----:B-1----:R-:W3:Y:S01]  /*1290*/  @P0 LD.E.64 R8, desc[UR36][R10.64+0x10] ;  /* 0x000010240a080980 */ /* 0x002ee2000c101b00 */
[----:B--2---:R-:W-:-:S08]  /*12a0*/  DADD R24, R24, R6 ;  /* 0x0000000018187229 */ /* 0x004fd00000000006 */
[----:B---3--:R-:W-:-:S11]  /*12b0*/  @P0 DADD R24, R24, R8 ;  /* 0x0000000018180229 */ /* 0x008fd60000000008 */
.L_x_121:
[----:B------:R-:W-:Y:S05]  /*12c0*/  @P1 BRA `(.L_x_124) ;  /* 0xfffffff8006c1947 */ /* 0x000fea000383ffff */
[----:B------:R-:W-:Y:S05]  /*12d0*/  BSYNC.RECONVERGENT B1 ;  /* 0x0000000000017941 */ /* 0x000fea0003800200 */
.L_x_117:
[----:B-----5:R-:W1:Y:S01]  /*12e0*/  MUFU.RSQ64H R7, R25 ;  /* 0x0000001900077308 */ /* 0x020e620000001c00 */
[----:B------:R-:W-:Y:S01]  /*12f0*/  VIADD R6, R25, 0xfcb00000 ;  /* 0xfcb0000019067836 */ /* 0x000fe20000000000 */
[----:B------:R-:W-:Y:S01]  /*1300*/  BSSY.RECONVERGENT B1, `(.L_x_125) ;  /* 0x0000013000017945 */ /* 0x000fe20003800200 */
[----:B------:R-:W-:Y:S02]  /*1310*/  IMAD.MOV.U32 R16, RZ, RZ, 0x0 ;  /* 0x00000000ff107424 */ /* 0x000fe400078e00ff */
[----:B------:R-:W-:Y:S01]  /*1320*/  IMAD.MOV.U32 R17, RZ, RZ, 0x3fd80000 ;  /* 0x3fd80000ff117424 */ /* 0x000fe200078e00ff */
[----:B------:R-:W-:Y:S01]  /*1330*/  ISETP.GE.U32.AND P0, PT, R6, 0x7ca00000, PT ;  /* 0x7ca000000600780c */ /* 0x000fe20003f06070 */
[----:B-1----:R-:W-:-:S08]  /*1340*/  DMUL R8, R6, R6 ;  /* 0x0000000606087228 */ /* 0x002fd00000000000 */
[----:B------:R-:W-:-:S08]  /*1350*/  DFMA R8, -R8, R24, 1 ;  /* 0x3ff000000808742b */ /* 0x000fd00000000118 */
[----:B------:R-:W-:Y:S02]  /*1360*/  DFMA R16, R8, R16, 0.5 ;  /* 0x3fe000000810742b */ /* 0x000fe40000000010 */
[----:B------:R-:W-:-:S08]  /*1370*/  DMUL R8, R6, R8 ;  /* 0x0000000806087228 */ /* 0x000fd00000000000 */
[----:B------:R-:W-:-:S08]  /*1380*/  DFMA R16, R16, R8, R6 ;  /* 0x000000081010722b */ /* 0x000fd00000000006 */
[----:B------:R-:W-:Y:S02]  /*1390*/  DMUL R10, R16, R24 ;  /* 0x00000018100a7228 */ /* 0x000fe40000000000 */
[----:B------:R-:W-:Y:S01]  /*13a0*/  IADD3 R15, PT, PT, R17, -0x100000, RZ ;  /* 0xfff00000110f7810 */ /* 0x000fe20007ffe0ff */
[----:B------:R-:W-:-:S05]  /*13b0*/  IMAD.MOV.U32 R14, RZ, RZ, R16 ;  /* 0x000000ffff0e7224 */ /* 0x000fca00078e0010 */
[----:B------:R-:W-:-:S08]  /*13c0*/  DFMA R12, R10, -R10, R24 ;  /* 0x8000000a0a0c722b */ /* 0x000fd00000000018 */
[----:B------:R-:W-:Y:S01]  /*13d0*/  DFMA R8, R12, R14, R10 ;  /* 0x0000000e0c08722b */ /* 0x000fe2000000000a */
[----:B------:R-:W-:Y:S10]  /*13e0*/  @!P0 BRA `(.L_x_126) ;  /* 0x0000000000108947 */ /* 0x000ff40003800000 */
[----:B------:R-:W-:-:S07]  /*13f0*/  MOV R8, 0x1410 ;  /* 0x0000141000087802 */ /* 0x000fce0000000f00 */
[----:B------:R-:W-:Y:S05]  /*1400*/  CALL.REL.NOINC `($__internal_3_$__cuda_sm20_dsqrt_rn_f64_mediumpath_v1) ;  /* 0x0000001000487944 */ /* 0x000fea0003c00000 */
[----:B------:R-:W-:Y:S02]  /*1410*/  IMAD.MOV.U32 R8, RZ, RZ, R10 ;  /* 0x000000ffff087224 */ /* 0x000fe400078e000a */
[----:B------:R-:W-:-:S07]  /*1420*/  IMAD.MOV.U32 R9, RZ, RZ, R11 ;  /* 0x000000ffff097224 */ /* 0x000fce00078e000b */
.L_x_126:
[----:B------:R-:W-:Y:S05]  /*1430*/  BSYNC.RECONVERGENT B1 ;  /* 0x0000000000017941 */ /* 0x000fea0003800200 */
.L_x_125:
        /* <DEDUP_REMOVED lines=16> */
[----:B------:R-:W-:Y:S01]  /*1540*/  MOV R10, R8 ;  /* 0x00000008000a7202 */ /* 0x000fe20000000f00 */
[----:B------:R-:W-:Y:S01]  /*1550*/  IMAD.MOV.U32 R11, RZ, RZ, R9 ;  /* 0x000000ffff0b7224 */ /* 0x000fe200078e0009 */
[----:B------:R-:W-:-:S07]  /*1560*/  MOV R22, 0x1580 ;  /* 0x0000158000167802 */ /* 0x000fce0000000f00 */
[----:B------:R-:W-:Y:S05]  /*1570*/  CALL.REL.NOINC `($__internal_2_$__cuda_sm20_div_rn_f64_full) ;  /* 0x0000000800847944 */ /* 0x000fea0003c00000 */
.L_x_116:
[----:B------:R-:W-:Y:S05]  /*1580*/  BSYNC.RECONVERGENT B0 ;  /* 0x0000000000007941 */ /* 0x000fea0003800200 */
.L_x_115:
[----:B------:R-:W0:Y:S01]  /*1590*/  LDCU UR4, c[0x0][0x3a8] ;  /* 0x00007500ff0477ac */ /* 0x000e220008000800 */
[----:B------:R-:W3:Y:S01]  /*15a0*/  LDCU UR5, c[0x0][0x3a0] ;  /* 0x00007400ff0577ac */ /* 0x000ee20008000800 */
[----:B0-----:R-:W0:Y:S01]  /*15b0*/  I2F.F64 R6, UR4 ;  /* 0x0000000400067d12 */ /* 0x001e220008201c00 */
[----:B---3--:R-:W-:Y:S01]  /*15c0*/  ISETP.NE.AND P1, PT, RZ, UR5, PT ;  /* 0x00000005ff007c0c */ /* 0x008fe2000bf25270 */
[----:B0-----:R-:W-:-:S14]  /*15d0*/  DSETP.GEU.AND P0, PT, R16, R6, PT ;  /* 0x000000061000722a */ /* 0x001fdc0003f0e000 */
[----:B------:R-:W-:Y:S05]  /*15e0*/  @!P0 BRA P1, `(.L_x_127) ;  /* 0x0000000400308947 */ /* 0x000fea0000800000 */
[----:B------:R-:W0:Y:S01]  /*15f0*/  LDCU UR4, c[0x0][0x390] ;  /* 0x00007200ff0477ac */ /* 0x000e220008000800 */
[----:B------:R-:W-:Y:S01]  /*1600*/  BSSY.RECONVERGENT B0, `(.L_x_128) ;  /* 0x000001d000007945 */ /* 0x000fe20003800200 */
[----:B0-----:R-:W-:-:S13]  /*1610*/  ISETP.GE.AND P0, PT, R18, UR4, PT ;  /* 0x0000000412007c0c */ /* 0x001fda000bf06270 */
[----:B------:R-:W-:Y:S05]  /*1620*/  @P0 BRA `(.L_x_129) ;  /* 0x0000000000680947 */ /* 0x000fea0003800000 */
[----:B------:R-:W-:-:S07]  /*1630*/  VIADD R3, R18, 0x1 ;  /* 0x0000000112037836 */ /* 0x000fce0000000000 */
.L_x_133:
[----:B012---:R-:W0:Y:S01]  /*1640*/  LDC R14, c[0x0][0x394] ;  /* 0x0000e500ff0e7b82 */ /* 0x007e220000000800 */
[----:B------:R-:W-:Y:S01]  /*1650*/  BSSY.RECONVERGENT B1, `(.L_x_130) ;  /* 0x0000012000017945 */ /* 0x000fe20003800200 */
[----:B0-----:R-:W-:-:S13]  /*1660*/  ISETP.GE.AND P0, PT, R19, R14, PT ;  /* 0x0000000e1300720c */ /* 0x001fda0003f06270 */
[----:B------:R-:W-:Y:S05]  /*1670*/  @P0 BRA `(.L_x_131) ;  /* 0x00000000003c0947 */ /* 0x000fea0003800000 */
[----:B------:R-:W0:Y:S01]  /*1680*/  LDC.64 R6, c[0x0][0x380] ;  /* 0x0000e000ff067b82 */ /* 0x000e220000000a00 */
[----:B------:R-:W-:-:S07]  /*1690*/  VIADD R15, R19, 0x1 ;  /* 0x00000001130f7836 */ /* 0x000fce0000000000 */
[----:B------:R-:W1:Y:S01]  /*16a0*/  LDC.64 R8, c[0x0][0x388] ;  /* 0x0000e200ff087b82 */ /* 0x000e620000000a00 */
[----:B0-----:R-:W-:-:S04]  /*16b0*/  IMAD.WIDE R6, R3, 0x8, R6 ;  /* 0x0000000803067825 */ /* 0x001fc800078e0206 */
[----:B-1----:R-:W-:-:S07]  /*16c0*/  IMAD.WIDE R8, R3, 0x8, R8 ;  /* 0x0000000803087825 */ /* 0x002fce00078e0208 */
.L_x_132:
[----:B0-----:R-:W2:Y:S01]  /*16d0*/  LDG.E.64 R12, desc[UR36][R6.64] ;  /* 0x00000024060c7981 */ /* 0x001ea2000c1e1b00 */
[----:B------:R-:W0:Y:S03]  /*16e0*/  LDCU UR4, c[0x0][0x3b8] ;  /* 0x00007700ff0477ac */ /* 0x000e260008000800 */
        /* <DEDUP_REMOVED lines=8> */
.L_x_131:
[----:B------:R-:W-:Y:S05]  /*1770*/  BSYNC.RECONVERGENT B1 ;  /* 0x0000000000017941 */ /* 0x000fea0003800200 */
.L_x_130:
[----:B------:R-:W1:Y:S01]  /*1780*/  LDCU UR4, c[0x0][0x3b8] ;  /* 0x00007700ff0477ac */ /* 0x000e620008000800 */
[----:B------:R-:W2:Y:S01]  /*1790*/  LDCU UR5, c[0x0][0x390] ;  /* 0x00007200ff0577ac */ /* 0x000ea20008000800 */
[----:B-1----:R-:W-:-:S04]  /*17a0*/  IADD3 R3, PT, PT, R3, UR4, RZ ;  /* 0x0000000403037c10 */ /* 0x002fc8000fffe0ff */
[----:B--2---:R-:W-:-:S13]  /*17b0*/  ISETP.GT.AND P0, PT, R3, UR5, PT ;  /* 0x0000000503007c0c */ /* 0x004fda000bf04270 */
[----:B------:R-:W-:Y:S05]  /*17c0*/  @!P0 BRA `(.L_x_133) ;  /* 0xfffffffc009c8947 */ /* 0x000fea000383ffff */
.L_x_129:
[----:B------:R-:W-:Y:S05]  /*17d0*/  BSYNC.RECONVERGENT B0 ;  /* 0x0000000000007941 */ /* 0x000fea0003800200 */
.L_x_128:
[----:B------:R-:W-:-:S04]  /*17e0*/  ISETP.NE.U32.AND P0, PT, R4, RZ, PT ;  /* 0x000000ff0400720c */ /* 0x000fc80003f05070 */
[----:B------:R-:W-:-:S13]  /*17f0*/  ISETP.NE.AND.EX P0, PT, RZ, UR42, PT, P0 ;  /* 0x0000002aff007c0c */ /* 0x000fda000bf05300 */
[----:B------:R-:W-:Y:S05]  /*1800*/  @!P0 BRA `(.L_x_134) ;  /* 0x0000000000a48947 */ /* 0x000fea0003800000 */
[----:B------:R-:W-:Y:S01]  /*1810*/  UMOV UR4, 0xffffffff ;  /* 0xffffffff00047882 */ /* 0x000fe20000000000 */
[----:B------:R-:W-:Y:S02]  /*1820*/  ISETP.NE.AND P0, PT, R0, RZ, PT ;  /* 0x000000ff0000720c */ /* 0x000fe40003f05270 */
[----:B------:R-:W-:Y:S11]  /*1830*/  BRA.DIV UR4, `(.L_x_135) ;  /* 0x0000000604747947 */ /* 0x000ff6000b800000 */
[----:B------:R-:W-:Y:S06]  /*1840*/  BAR.SYNC.DEFER_BLOCKING 0x0 ;  /* 0x0000000000007b1d */ /* 0x000fec0000010000 */
.L_x_151:
[----:B------:R-:W-:Y:S04]  /*1850*/  BSSY B0, `(.L_x_136) ;  /* 0x000001c000007945 */ /* 0x000fe80003800000 */
[----:B------:R-:W-:Y:S05]  /*1860*/  @P0 BRA `(.L_x_137) ;  /* 0x0000000000680947 */ /* 0x000fea0003800000 */
[----:B------:R-:W3:Y:S01]  /*1870*/  S2R R7, SR_LANEID ;  /* 0x0000000000077919 */ /* 0x000ee20000000000 */
[----:B------:R-:W-:Y:S02]  /*1880*/  VOTEU.ANY UR4, UPT, PT ;  /* 0x0000000000047886 */ /* 0x000fe400038e0100 */
[----:B------:R-:W3:Y:S08]  /*1890*/  FLO.U32 R6, UR4 ;  /* 0x0000000400067d00 */ /* 0x000ef000080e0000 */
[----:B------:R-:W4:Y:S01]  /*18a0*/  POPC R3, UR4 ;  /* 0x0000000400037d09 */ /* 0x000f220008000000 */
[----:B---3--:R-:W-:Y:S01]  /*18b0*/  ISETP.EQ.U32.AND P0, PT, R6, R7, PT ;  /* 0x000000070600720c */ /* 0x008fe20003f02070 */
[----:B----4-:R-:W-:-:S12]  /*18c0*/  IMAD R7, R3, UR40, RZ ;  /* 0x0000002803077c24 */ /* 0x010fd8000f8e02ff */
        /* <DEDUP_REMOVED lines=9> */
[----:B-1----:R-:W1:Y:S02]  /*1960*/  S2R R8, SR_LTMASK ;  /* 0x0000000000087919 */ /* 0x002e640000003900 */
[----:B-1----:R-:W-:-:S06]  /*1970*/  LOP3.LUT R8, R8, UR4, RZ, 0xc0, !PT ;  /* 0x0000000408087c12 */ /* 0x002fcc000f8ec0ff */
[----:B------:R-:W1:Y:S01]  /*1980*/  POPC R8, R8 ;  /* 0x0000000800087309 */ /* 0x000e620000000000 */
[----:B---3--:R-:W1:Y:S02]  /*1990*/  SHFL.IDX PT, R3, R7, R6, 0x1f ;  /* 0x00001f0607037589 */ /* 0x008e6400000e0000 */
[----:B-1----:R-:W-:-:S07]  /*19a0*/  IMAD R3, R8, UR40, R3 ;  /* 0x0000002808037c24 */ /* 0x002fce000f8e0203 */
.L_x_138:
[----:B------:R-:W3:Y:S04]  /*19b0*/  LD.E.STRONG.GPU R6, desc[UR36][R4.64+0x4] ;  /* 0x0000042404067980 */ /* 0x000ee8000c10f900 */
[----:B---3--:R-:W-:Y:S01]  /*19c0*/  CCTL.IVALL ;  /* 0x00000000ff00798f */ /* 0x008fe20002000000 */
[----:B------:R-:W-:Y:S05]  /*19d0*/  YIELD ;  /* 0x0000000000007946 */ /* 0x000fea0003800000 */
[----:B------:R-:W-:-:S04]  /*19e0*/  LOP3.LUT R6, R6, R3, RZ, 0x3c, !PT ;  /* 0x0000000306067212 */ /* 0x000fc800078e3cff */
[----:B------:R-:W-:-:S13]  /*19f0*/  ISETP.GT.AND P0, PT, R6, -0x1, PT ;  /* 0xffffffff0600780c */ /* 0x000fda0003f04270 */
[----:B------:R-:W-:Y:S05]  /*1a00*/  @P0 BRA `(.L_x_138) ;  /* 0xfffffffc00e80947 */ /* 0x000fea000383ffff */
.L_x_137:
[----:B------:R-:W-:Y:S05]  /*1a10*/  BSYNC B0 ;  /* 0x0000000000007941 */ /* 0x000fea0003800000 */
.L_x_136:
[----:B------:R-:W3:Y:S02]  /*1a20*/  LDCU UR4, c[0x0][0x3a4] ;  /* 0x00007480ff0477ac */ /* 0x000ee40008000800 */
[----:B---3--:R-:W-:Y:S01]  /*1a30*/  ISETP.NE.AND P0, PT, R2, UR4, PT ;  /* 0x0000000402007c0c */ /* 0x008fe2000bf05270 */
[----:B------:R-:W-:-:S03]  /*1a40*/  UMOV UR4, 0xffffffff ;  /* 0xffffffff00047882 */ /* 0x000fc60000000000 */
[----:B------:R-:W-:Y:S09]  /*1a50*/  BRA.DIV UR4, `(.L_x_139) ;  /* 0x00000006041c7947 */ /* 0x000ff2000b800000 */
[----:B------:R-:W-:Y:S06]  /*1a60*/  BAR.SYNC.DEFER_BLOCKING 0x0 ;  /* 0x0000000000007b1d */ /* 0x000fec0000010000 */
.L_x_154:
[----:B------:R-:W-:Y:S01]  /*1a70*/  VIADD R2, R2, 0x1 ;  /* 0x0000000102027836 */ /* 0x000fe20000000000 */
[----:B------:R-:W-:Y:S06]  /*1a80*/  @P0 BRA `(.L_x_140) ;  /* 0xffffffe800280947 */ /* 0x000fec000383ffff */
[----:B------:R-:W-:Y:S05]  /*1a90*/  BRA `(.L_x_141) ;  /* 0x00000000004c7947 */ /* 0x000fea0003800000 */
.L_x_134:
[----:B------:R-:W-:Y:S05]  /*1aa0*/  BPT.TRAP 0x1 ;  /* 0x000000040000795c */ /* 0x000fea0000300000 */
.L_x_127:
[----:B------:R-:W-:-:S13]  /*1ab0*/  LOP3.LUT P0, RZ, R18, R19, RZ, 0xfc, !PT ;  /* 0x0000001312ff7212 */ /* 0x000fda000780fcff */
[----:B------:R-:W-:Y:S05]  /*1ac0*/  @P0 BRA `(.L_x_141) ;  /* 0x0000000000400947 */ /* 0x000fea0003800000 */
[----:B------:R-:W-:Y:S01]  /*1ad0*/  MOV R0, 0x0 ;  /* 0x0000000000007802 */ /* 0x000fe20000000f00 */
[----:B------:R3:W-:Y:S01]  /*1ae0*/  STL [R1], R2 ;  /* 0x0000000201007387 */ /* 0x0007e20000100800 */
[----:B------:R-:W4:Y:S01]  /*1af0*/  LDCU.64 UR4, c[0x4][0x8] ;  /* 0x01000100ff0477ac */ /* 0x000f220008000a00 */
[----:B------:R-:W-:Y:S01]  /*1b00*/  IMAD.U32 R6, RZ, RZ, UR38 ;  /* 0x00000026ff067e24 */ /* 0x000fe2000f8e00ff */
[----:B-1----:R3:W1:Y:S01]  /*1b10*/  LDC.64 R8, c[0x4][R0] ;  /* 0x0100000000087b82 */ /* 0x0026620000000a00 */
[----:B------:R-:W-:Y:S01]  /*1b20*/  MOV R7, UR39 ;  /* 0x0000002700077c02 */ /* 0x000fe20008000f00 */
[----:B----4-:R-:W-:Y:S02]  /*1b30*/  IMAD.U32 R4, RZ, RZ, UR4 ;  /* 0x00000004ff047e24 */ /* 0x010fe4000f8e00ff */
[----:B---3--:R-:W-:-:S07]  /*1b40*/  IMAD.U32 R5, RZ, RZ, UR5 ;  /* 0x00000005ff057e24 */ /* 0x008fce000f8e00ff */
[----:B------:R-:W-:-:S07]  /*1b50*/  LEPC R20, `(.L_x_142) ;  /* 0x000000001014794e */ /* 0x000fce0000000000 */
[----:B012---:R-:W-:Y:S05]  /*1b60*/  CALL.ABS.NOINC R8 ;  /* 0x0000000008007343 */ /* 0x007fea0003c00000 */
.L_x_142:
[----:B------:R-:W0:Y:S02]  /*1b70*/  LDC.64 R4, c[0x0][0x3c0] ;  /* 0x0000f000ff047b82 */ /* 0x000e240000000a00 */
[----:B0-----:R-:W2:Y:S01]  /*1b80*/  LDG.E.64 R6, desc[UR36][R4.64] ;  /* 0x0000002404067981 */ /* 0x001ea2000c1e1b00 */
[----:B------:R-:W0:Y:S03]  /*1b90*/  I2F.F64.U32 R2, R2 ;  /* 0x0000000200027312 */ /* 0x000e260000201800 */
[----:B--2---:R3:W-:Y:S04]  /*1ba0*/  ST.E.64 desc[UR36][R6.64], R16 ;  /* 0x0000001006007985 */ /* 0x0047e8000c101b24 */
[----:B------:R-:W0:Y:S04]  /*1bb0*/  LDG.E.64 R8, desc[UR36][R4.64] ;  /* 0x0000002404087981 */ /* 0x000e28000c1e1b00 */
[----:B0-----:R3:W-:Y:S02]  /*1bc0*/  ST.E.64 desc[UR36][R8.64+0x8], R2 ;  /* 0x0000080208007985 */ /* 0x0017e4000c101b24 */
.L_x_141:
[----:B------:R-:W-:Y:S05]  /*1bd0*/  BSYNC B6 ;  /* 0x0000000000067941 */ /* 0x000fea0003800000 */
.L_x_96:
[----:B------:R-:W-:-:S13]  /*1be0*/  LOP3.LUT P0, RZ, R18, R19, RZ, 0xfc, !PT ;  /* 0x0000001312ff7212 */ /* 0x000fda000780fcff */
[----:B------:R-:W-:Y:S05]  /*1bf0*/  @P0 EXIT ;  /* 0x000000000000094d */ /* 0x000fea0003800000 */
[----:B-1-3--:R-:W1:Y:S01]  /*1c00*/  LDC.64 R8, c[0x0][0x3c0] ;  /* 0x0000f000ff087b82 */ /* 0x00ae620000000a00 */
[----:B------:R-:W3:Y:S01]  /*1c10*/  LDCU UR4, c[0x0][0x3a4] ;  /* 0x00007480ff0477ac */ /* 0x000ee20008000800 */
[----:B-1----:R-:W4:Y:S01]  /*1c20*/  LDG.E.64 R2, desc[UR36][R8.64] ;  /* 0x0000002408027981 */ /* 0x002f22000c1e1b00 */
[----:B---3--:R-:W1:Y:S03]  /*1c30*/  I2F.F64 R4, UR4 ;  /* 0x0000000400047d12 */ /* 0x008e660008201c00 */
[----:B----4-:R-:W-:Y:S04]  /*1c40*/  ST.E.64 desc[UR36][R2.64], R16 ;  /* 0x0000001002007985 */ /* 0x010fe8000c101b24 */
[----:B------:R-:W1:Y:S04]  /*1c50*/  LDG.E.64 R6, desc[UR36][R8.64] ;  /* 0x0000002408067981 */ /* 0x000e68000c1e1b00 */
[----:B-1----:R-:W-:Y:S01]  /*1c60*/  ST.E.64 desc[UR36][R6.64+0x8], R4 ;  /* 0x0000080406007985 */ /* 0x002fe2000c101b24 */
[----:B------:R-:W-:Y:S05]  /*1c70*/  EXIT ;  /* 0x000000000000794d */ /* 0x000fea0003800000 */
.L_x_109:
[----:B------:R-:W-:Y:S05]  /*1c80*/  BPT.TRAP 0x1 ;  /* 0x000000040000795c */ /* 0x000fea0000300000 */
.L_x_110:
[----:B------:R-:W-:Y:S01]  /*1c90*/  BSSY B0, `(.L_x_143) ;  /* 0x000000a000007945 */ /* 0x000fe20003800000 */
[----:B-12---:R-:W-:Y:S02]  /*1ca0*/  IMAD.MOV.U32 R14, RZ, RZ, 0x0 ;  /* 0x00000000ff0e7424 */ /* 0x006fe400078e00ff */
[----:B------:R-:W-:Y:S02]  /*1cb0*/  IMAD.MOV.U32 R13, RZ, RZ, 0x0 ;  /* 0x00000000ff0d7424 */ /* 0x000fe400078e00ff */
[----:B------:R-:W-:-:S07]  /*1cc0*/  IMAD.MOV.U32 R15, RZ, RZ, -0x1 ;  /* 0xffffffffff0f7424 */ /* 0x000fce00078e00ff */
[----:B------:R-:W-:Y:S05]  /*1cd0*/  WARPSYNC.COLLECTIVE.ALL `(.L_x_144) ;  /* 0x0000000000147948 */ /* 0x000fea0003c00000 */
[----:B------:R-:W-:-:S04]  /*1ce0*/  SHF.L.U32 R13, R13, 0x10, RZ ;  /* 0x000000100d0d7819 */ /* 0x000fc800000006ff */
[----:B------:R-:W-:-:S05]  /*1cf0*/  LOP3.LUT R13, R13, 0xf, R14, 0xf8, !PT ;  /* 0x0000000f0d0d7812 */ /* 0x000fca00078ef80e */
[----:B------:R0:W-:Y:S02]  /*1d00*/  BAR.SYNC.DEFER_BLOCKING R13, R13 ;  /* 0x0000000d0000731d */ /* 0x0001e40000010000 */
[----:B0-----:R-:W-:-:S04]  /*1d10*/  SHF.R.U32 R13, R13, 0x10, RZ ;  /* 0x000000100d0d7819 */ /* 0x001fc800000016ff */
[----:B------:R-:W-:Y:S05]  /*1d20*/  ENDCOLLECTIVE ;  /* 0x000000000000791b */ /* 0x000fea0003800000 */
.L_x_144:
[----:B------:R-:W-:Y:S05]  /*1d30*/  BSYNC B0 ;  /* 0x0000000000007941 */ /* 0x000fea0003800000 */
.L_x_143:
[----:B------:R-:W-:Y:S05]  /*1d40*/  BRA `(.L_x_145) ;  /* 0xffffffec002c7947 */ /* 0x000fea000383ffff */
.L_x_114:
[----:B------:R-:W-:Y:S01]  /*1d50*/  HFMA2 R13, -RZ, RZ, 0, 0 ;  /* 0x00000000ff0d7431 */ /* 0x000fe200000001ff */
[----:B------:R-:W-:Y:S01]  /*1d60*/  BSSY B0, `(.L_x_146) ;  /* 0x0000009000007945 */ /* 0x000fe20003800000 */
[----:B-12---:R-:W-:Y:S02]  /*1d70*/  IMAD.MOV.U32 R14, RZ, RZ, 0x0 ;  /* 0x00000000ff0e7424 */ /* 0x006fe400078e00ff */
[----:B------:R-:W-:-:S07]  /*1d80*/  IMAD.MOV.U32 R15, RZ, RZ, -0x1 ;  /* 0xffffffffff0f7424 */ /* 0x000fce00078e00ff */
[----:B------:R-:W-:Y:S05]  /*1d90*/  WARPSYNC.COLLECTIVE.ALL `(.L_x_147) ;  /* 0x0000000000147948 */ /* 0x000fea0003c00000 */
[----:B------:R-:W-:-:S04]  /*1da0*/  SHF.L.U32 R13, R13, 0x10, RZ ;  /* 0x000000100d0d7819 */ /* 0x000fc800000006ff */
[----:B------:R-:W-:-:S05]  /*1db0*/  LOP3.LUT R13, R13, 0xf, R14, 0xf8, !PT ;  /* 0x0000000f0d0d7812 */ /* 0x000fca00078ef80e */
[----:B------:R0:W-:Y:S02]  /*1dc0*/  BAR.SYNC.DEFER_BLOCKING R13, R13 ;  /* 0x0000000d0000731d */ /* 0x0001e40000010000 */
[----:B0-----:R-:W-:-:S04]  /*1dd0*/  SHF.R.U32 R13, R13, 0x10, RZ ;  /* 0x000000100d0d7819 */ /* 0x001fc800000016ff */
[----:B------:R-:W-:Y:S05]  /*1de0*/  ENDCOLLECTIVE ;  /* 0x000000000000791b */ /* 0x000fea0003800000 */
.L_x_147:
[----:B------:R-:W-:Y:S05]  /*1df0*/  BSYNC B0 ;  /* 0x0000000000007941 */ /* 0x000fea0003800000 */
.L_x_146:
[----:B------:R-:W-:Y:S05]  /*1e00*/  BRA `(.L_x_148) ;  /* 0xffffffec007c7947 */ /* 0x000fea000383ffff */
.L_x_135:
[----:B------:R-:W-:Y:S01]  /*1e10*/  BSSY B0, `(.L_x_149) ;  /* 0x000000a000007945 */ /* 0x000fe20003800000 */
[----:B-12---:R-:W-:Y:S02]  /*1e20*/  IMAD.MOV.U32 R14, RZ, RZ, 0x0 ;  /* 0x00000000ff0e7424 */ /* 0x006fe400078e00ff */
[----:B0-----:R-:W-:Y:S02]  /*1e30*/  IMAD.MOV.U32 R13, RZ, RZ, 0x0 ;  /* 0x00000000ff0d7424 */ /* 0x001fe400078e00ff */
[----:B------:R-:W-:-:S07]  /*1e40*/  IMAD.MOV.U32 R15, RZ, RZ, -0x1 ;  /* 0xffffffffff0f7424 */ /* 0x000fce00078e00ff */
[----:B------:R-:W-:Y:S05]  /*1e50*/  WARPSYNC.COLLECTIVE.ALL `(.L_x_150) ;  /* 0x0000000000147948 */ /* 0x000fea0003c00000 */
[----:B------:R-:W-:-:S04]  /*1e60*/  SHF.L.U32 R13, R13, 0x10, RZ ;  /* 0x000000100d0d7819 */ /* 0x000fc800000006ff */
[----:B------:R-:W-:-:S05]  /*1e70*/  LOP3.LUT R13, R13, 0xf, R14, 0xf8, !PT ;  /* 0x0000000f0d0d7812 */ /* 0x000fca00078ef80e */
[----:B------:R0:W-:Y:S02]  /*1e80*/  BAR.SYNC.DEFER_BLOCKING R13, R13 ;  /* 0x0000000d0000731d */ /* 0x0001e40000010000 */
[----:B0-----:R-:W-:-:S04]  /*1e90*/  SHF.R.U32 R13, R13, 0x10, RZ ;  /* 0x000000100d0d7819 */ /* 0x001fc800000016ff */
[----:B------:R-:W-:Y:S05]  /*1ea0*/  ENDCOLLECTIVE ;  /* 0x000000000000791b */ /* 0x000fea0003800000 */
.L_x_150:
[----:B------:R-:W-:Y:S05]  /*1eb0*/  BSYNC B0 ;  /* 0x0000000000007941 */ /* 0x000fea0003800000 */
.L_x_149:
[----:B------:R-:W-:Y:S05]  /*1ec0*/  BRA `(.L_x_151) ;  /* 0xfffffff800607947 */ /* 0x000fea000383ffff */
.L_x_139:
[----:B------:R-:W-:Y:S01]  /*1ed0*/  BSSY B0, `(.L_x_152) ;  /* 0x000000a000007945 */ /* 0x000fe20003800000 */
[----:B-12---:R-:W-:Y:S01]  /*1ee0*/  MOV R14, 0x0 ;  /* 0x00000000000e7802 */ /* 0x006fe20000000f00 */
        /* <DEDUP_REMOVED lines=8> */
.L_x_153:
[----:B------:R-:W-:Y:S05]  /*1f70*/  BSYNC B0 ;  /* 0x0000000000007941 */ /* 0x000fea0003800000 */
.L_x_152:
[----:B------:R-:W-:Y:S05]  /*1f80*/  BRA `(.L_x_154) ;  /* 0xfffffff800b87947 */ /* 0x000fea000383ffff */
        .weak           $__internal_2_$__cuda_sm20_div_rn_f64_full
        .type           $__internal_2_$__cuda_sm20_div_rn_f64_full,@function
        .size           $__internal_2_$__cuda_sm20_div_rn_f64_full,($__internal_3_$__cuda_sm20_dsqrt_rn_f64_mediumpath_v1 - $__internal_2_$__cuda_sm20_div_rn_f64_full)
$__internal_2_$__cuda_sm20_div_rn_f64_full:
        /* <DEDUP_REMOVED lines=12> */
[----:B------:R-:W-:-:S04]  /*2050*/  ISETP.GE.U32.AND P1, PT, R23, R24, PT ;  /* 0x000000181700720c */ /* 0x000fc80003f26070 */
[----:B------:R-:W-:Y:S01]  /*2060*/  SEL R3, R3, 0x63400000, !P1 ;  /* 0x6340000003037807 */ /* 0x000fe20004800000 */
[----:B------:R-:W0:Y:S03]  /*2070*/  @!P0 LDC.64 R12, c[0x0][0x3b0] ;  /* 0x0000ec00ff0c8b82 */ /* 0x000e260000000a00 */
[----:B------:R-:W-:-:S04]  /*2080*/  @!P2 LOP3.LUT R16, R3, 0x80000000, R11, 0xf8, !PT ;  /* 0x800000000310a812 */ /* 0x000fc800078ef80b */
[----:B------:R-:W-:Y:S01]  /*2090*/  @!P2 LOP3.LUT R17, R16, 0x100000, RZ, 0xfc, !PT ;  /* 0x001000001011a812 */ /* 0x000fe200078efcff */
[----:B------:R-:W-:Y:S01]  /*20a0*/  @!P2 IMAD.MOV.U32 R16, RZ, RZ, RZ ;  /* 0x000000ffff10a224 */ /* 0x000fe200078e00ff */
[----:B0-----:R-:W-:-:S06]  /*20b0*/  @!P0 DMUL R8, R12, 8.98846567431157953865e+307 ;  /* 0x7fe000000c088828 */ /* 0x001fcc0000000000 */
[----:B------:R-:W0:Y:S04]  /*20c0*/  MUFU.RCP64H R15, R9 ;  /* 0x00000009000f7308 */ /* 0x000e280000001800 */
[----:B------:R-:W-:-:S04]  /*20d0*/  @!P0 LOP3.LUT R24, R9, 0x7ff00000, RZ, 0xc0, !PT ;  /* 0x7ff0000009188812 */ /* 0x000fc800078ec0ff */
[----:B------:R-:W-:Y:S01]  /*20e0*/  IADD3 R26, PT, PT, R24, -0x1, RZ ;  /* 0xffffffff181a7810 */ /* 0x000fe20007ffe0ff */
        /* <DEDUP_REMOVED lines=16> */
[----:B------:R-:W-:Y:S01]  /*21f0*/  LOP3.LUT R6, R7, 0x7ff00000, RZ, 0xc0, !PT ;  /* 0x7ff0000007067812 */ /* 0x000fe200078ec0ff */
[----:B------:R-:W-:-:S03]  /*2200*/  IMAD.MOV.U32 R10, RZ, RZ, RZ ;  /* 0x000000ffff0a7224 */ /* 0x000fc600078e00ff */
[----:B------:R-:W-:-:S04]  /*2210*/  VIADDMNMX R23, R23, -R6, 0xb9600000, !PT ;  /* 0xb960000017177446 */ /* 0x000fc80007800906 */
[----:B------:R-:W-:-:S05]  /*2220*/  VIMNMX R6, PT, PT, R23, 0x46a00000, PT ;  /* 0x46a0000017067848 */ /* 0x000fca0003fe0100 */
[----:B------:R-:W-:-:S04]  /*2230*/  IMAD.IADD R3, R6, 0x1, -R3 ;  /* 0x0000000106037824 */ /* 0x000fc800078e0a03 */
[----:B------:R-:W-:-:S06]  /*2240*/  VIADD R11, R3, 0x7fe00000 ;  /* 0x7fe00000030b7836 */ /* 0x000fcc0000000000 */
        /* <DEDUP_REMOVED lines=9> */
[C---:B------:R-:W-:Y:S01]  /*22e0*/  IADD3 R7, PT, PT, -R3.reuse, RZ, RZ ;  /* 0x000000ff03077210 */ /* 0x040fe20007ffe1ff */
[----:B------:R-:W-:Y:S01]  /*22f0*/  IMAD.MOV.U32 R6, RZ, RZ, RZ ;  /* 0x000000ffff067224 */ /* 0x000fe200078e00ff */
        /* <DEDUP_REMOVED lines=8> */
.L_x_156:
        /* <DEDUP_REMOVED lines=17> */
.L_x_159:
[----:B------:R-:W-:Y:S01]  /*2490*/  LOP3.LUT R15, R7, 0x80000, RZ, 0xfc, !PT ;  /* 0x00080000070f7812 */ /* 0x000fe200078efcff */
[----:B------:R-:W-:Y:S01]  /*24a0*/  IMAD.MOV.U32 R14, RZ, RZ, R6 ;  /* 0x000000ffff0e7224 */ /* 0x000fe200078e0006 */
[----:B------:R-:W-:Y:S06]  /*24b0*/  BRA `(.L_x_157) ;  /* 0x0000000000087947 */ /* 0x000fec0003800000 */
.L_x_158:
[----:B------:R-:W-:Y:S01]  /*24c0*/  LOP3.LUT R15, R11, 0x80000, RZ, 0xfc, !PT ;  /* 0x000800000b0f7812 */ /* 0x000fe200078efcff */
[----:B------:R-:W-:-:S07]  /*24d0*/  IMAD.MOV.U32 R14, RZ, RZ, R10 ;  /* 0x000000ffff0e7224 */ /* 0x000fce00078e000a */
.L_x_157:
[----:B------:R-:W-:Y:S05]  /*24e0*/  BSYNC.RECONVERGENT B1 ;  /* 0x0000000000017941 */ /* 0x000fea0003800200 */
.L_x_155:
[----:B------:R-:W-:Y:S01]  /*24f0*/  IMAD.MOV.U32 R23, RZ, RZ, 0x0 ;  /* 0x00000000ff177424 */ /* 0x000fe200078e00ff */
[----:B------:R-:W-:Y:S01]  /*2500*/  MOV R17, R15 ;  /* 0x0000000f00117202 */ /* 0x000fe20000000f00 */
[----:B------:R-:W-:Y:S02]  /*2510*/  IMAD.MOV.U32 R16, RZ, RZ, R14 ;  /* 0x000000ffff107224 */ /* 0x000fe400078e000e */
[----:B------:R-:W-:Y:S05]  /*2520*/  RET.REL.NODEC R22 `(_Z12jacobikernelPPdS0_iiS0_iiidiS0_) ;  /* 0xffffffd816b47950 */ /* 0x000fea0003c3ffff */
        .weak           $__internal_3_$__cuda_sm20_dsqrt_rn_f64_mediumpath_v1
        .type           $__internal_3_$__cuda_sm20_dsqrt_rn_f64_mediumpath_v1,@function
        .size           $__internal_3_$__cuda_sm20_dsqrt_rn_f64_mediumpath_v1,(.L_x_168 - $__internal_3_$__cuda_sm20_dsqrt_rn_f64_mediumpath_v1)
$__internal_3_$__cuda_sm20_dsqrt_rn_f64_mediumpath_v1:
[----:B------:R-:W-:Y:S01]  /*2530*/  ISETP.GE.U32.AND P0, PT, R6, -0x3400000, PT ;  /* 0xfcc000000600780c */ /* 0x000fe20003f06070 */
[----:B------:R-:W-:Y:S01]  /*2540*/  BSSY.RECONVERGENT B2, `(.L_x_160) ;  /* 0x0000026000027945 */ /* 0x000fe20003800200 */
[----:B------:R-:W-:Y:S02]  /*2550*/  IMAD.MOV.U32 R14, RZ, RZ, R16 ;  /* 0x000000ffff0e7224 */ /* 0x000fe400078e0010 */
[----:B------:R-:W-:Y:S02]  /*2560*/  IMAD.MOV.U32 R6, RZ, RZ, R24 ;  /* 0x000000ffff067224 */ /* 0x000fe400078e0018 */
[----:B------:R-:W-:-:S07]  /*2570*/  IMAD.MOV.U32 R7, RZ, RZ, R25 ;  /* 0x000000ffff077224 */ /* 0x000fce00078e0019 */
[----:B------:R-:W-:Y:S05]  /*2580*/  @!P0 BRA `(.L_x_161) ;  /* 0x0000000000208947 */ /* 0x000fea0003800000 */
[----:B------:R-:W-:-:S10]  /*2590*/  DFMA.RM R10, R12, R14, R10 ;  /* 0x0000000e0c0a722b */ /* 0x000fd4000000400a */
[----:B------:R-:W-:-:S04]  /*25a0*/  IADD3 R12, P0, PT, R10, 0x1, RZ ;  /* 0x000000010a0c7810 */ /* 0x000fc80007f1e0ff */
[----:B------:R-:W-:-:S06]  /*25b0*/  IADD3.X R13, PT, PT, RZ, R11, RZ, P0, !PT ;  /* 0x0000000bff0d7210 */ /* 0x000fcc00007fe4ff */
[----:B------:R-:W-:-:S08]  /*25c0*/  DFMA.RP R6, -R10, R12, R6 ;  /* 0x0000000c0a06722b */ /* 0x000fd00000008106 */
[----:B------:R-:W-:-:S06]  /*25d0*/  DSETP.GT.AND P0, PT, R6, RZ, PT ;  /* 0x000000ff0600722a */ /* 0x000fcc0003f04000 */
[----:B------:R-:W-:Y:S02]  /*25e0*/  FSEL R10, R12, R10, P0 ;  /* 0x0000000a0c0a7208 */ /* 0x000fe40000000000 */
[----:B------:R-:W-:Y:S01]  /*25f0*/  FSEL R11, R13, R11, P0 ;  /* 0x0000000b0d0b7208 */ /* 0x000fe20000000000 */
[----:B------:R-:W-:Y:S06]  /*2600*/  BRA `(.L_x_162) ;  /* 0x0000000000647947 */ /* 0x000fec0003800000 */
.L_x_161:
[----:B------:R-:W-:-:S14]  /*2610*/  DSETP.NE.AND P0, PT, R6, RZ, PT ;  /* 0x000000ff0600722a */ /* 0x000fdc0003f05000 */
[----:B------:R-:W-:Y:S05]  /*2620*/  @!P0 BRA `(.L_x_163) ;  /* 0x0000000000588947 */ /* 0x000fea0003800000 */
[----:B------:R-:W-:-:S13]  /*2630*/  ISETP.GE.AND P0, PT, R7, RZ, PT ;  /* 0x000000ff0700720c */ /* 0x000fda0003f06270 */
[----:B------:R-:W-:Y:S02]  /*2640*/  @!P0 IMAD.MOV.U32 R10, RZ, RZ, 0x0 ;  /* 0x00000000ff0a8424 */ /* 0x000fe400078e00ff */
[----:B------:R-:W-:Y:S01]  /*2650*/  @!P0 IMAD.MOV.U32 R11, RZ, RZ, -0x80000 ;  /* 0xfff80000ff0b8424 */ /* 0x000fe200078e00ff */
[----:B------:R-:W-:Y:S06]  /*2660*/  @!P0 BRA `(.L_x_162) ;  /* 0x00000000004c8947 */ /* 0x000fec0003800000 */
[----:B------:R-:W-:-:S13]  /*2670*/  ISETP.GT.AND P0, PT, R7, 0x7fefffff, PT ;  /* 0x7fefffff0700780c */ /* 0x000fda0003f04270 */
[----:B------:R-:W-:Y:S05]  /*2680*/  @P0 BRA `(.L_x_163) ;  /* 0x0000000000400947 */ /* 0x000fea0003800000 */
[----:B------:R-:W-:Y:S01]  /*2690*/  DMUL R6, R6, 8.11296384146066816958e+31 ;  /* 0x4690000006067828 */ /* 0x000fe20000000000 */
[----:B------:R-:W-:Y:S01]  /*26a0*/  IMAD.MOV.U32 R10, RZ, RZ, RZ ;  /* 0x000000ffff0a7224 */ /* 0x000fe200078e00ff */
[----:B------:R-:W-:Y:S01]  /*26b0*/  MOV R15, 0x3fd80000 ;  /* 0x3fd80000000f7802 */ /* 0x000fe20000000f00 */
[----:B------:R-:W-:-:S03]  /*26c0*/  IMAD.MOV.U32 R14, RZ, RZ, 0x0 ;  /* 0x00000000ff0e7424 */ /* 0x000fc600078e00ff */
[----:B------:R-:W0:Y:S02]  /*26d0*/  MUFU.RSQ64H R11, R7 ;  /* 0x00000007000b7308 */ /* 0x000e240000001c00 */
[----:B0-----:R-:W-:-:S08]  /*26e0*/  DMUL R12, R10, R10 ;  /* 0x0000000a0a0c7228 */ /* 0x001fd00000000000 */
[----:B------:R-:W-:-:S08]  /*26f0*/  DFMA R12, R6, -R12, 1 ;  /* 0x3ff00000060c742b */ /* 0x000fd0000000080c */
[----:B------:R-:W-:Y:S02]  /*2700*/  DFMA R14, R12, R14, 0.5 ;  /* 0x3fe000000c0e742b */ /* 0x000fe4000000000e */
[----:B------:R-:W-:-:S08]  /*2710*/  DMUL R12, R10, R12 ;  /* 0x0000000c0a0c7228 */ /* 0x000fd00000000000 */
[----:B------:R-:W-:-:S08]  /*2720*/  DFMA R12, R14, R12, R10 ;  /* 0x0000000c0e0c722b */ /* 0x000fd0000000000a */
[----:B------:R-:W-:Y:S02]  /*2730*/  DMUL R10, R6, R12 ;  /* 0x0000000c060a7228 */ /* 0x000fe40000000000 */
[----:B------:R-:W-:-:S06]  /*2740*/  VIADD R13, R13, 0xfff00000 ;  /* 0xfff000000d0d7836 */ /* 0x000fcc0000000000 */
[----:B------:R-:W-:-:S08]  /*2750*/  DFMA R14, R10, -R10, R6 ;  /* 0x8000000a0a0e722b */ /* 0x000fd00000000006 */
[----:B------:R-:W-:-:S10]  /*2760*/  DFMA R10, R12, R14, R10 ;  /* 0x0000000e0c0a722b */ /* 0x000fd4000000000a */
[----:B------:R-:W-:Y:S01]  /*2770*/  VIADD R11, R11, 0xfcb00000 ;  /* 0xfcb000000b0b7836 */ /* 0x000fe20000000000 */
[----:B------:R-:W-:Y:S06]  /*2780*/  BRA `(.L_x_162) ;  /* 0x0000000000047947 */ /* 0x000fec0003800000 */
.L_x_163:
[----:B------:R-:W-:-:S11]  /*2790*/  DADD R10, R6, R6 ;  /* 0x00000000060a7229 */ /* 0x000fd60000000006 */
.L_x_162:
[----:B------:R-:W-:Y:S05]  /*27a0*/  BSYNC.RECONVERGENT B2 ;  /* 0x0000000000027941 */ /* 0x000fea0003800200 */
.L_x_160:
[----:B------:R-:W-:-:S04]  /*27b0*/  IMAD.MOV.U32 R9, RZ, RZ, 0x0 ;  /* 0x00000000ff097424 */ /* 0x000fc800078e00ff */
[----:B------:R-:W-:Y:S05]  /*27c0*/  RET.REL.NODEC R8 `(_Z12jacobikernelPPdS0_iiS0_iiidiS0_) ;  /* 0xffffffd8080c7950 */ /* 0x000fea0003c3ffff */
.L_x_164:
        /* <DEDUP_REMOVED lines=11> */
.L_x_168:


//--------------------- .nv.global.init           --------------------------
	.section	.nv.global.init,"aw",@progbits
.nv.global.init:
	.type		$str,@object
	.size		$str,(.L_0 - $str)
$str:
        /*0000*/ 	.byte	0x43, 0x6f, 0x6e, 0x76, 0x65, 0x72, 0x67, 0x65, 0x64, 0x20, 0x6f, 0x6e, 0x20, 0x69, 0x74, 0x65
        /*0010*/ 	.byte	0x72, 0x61, 0x74, 0x69, 0x6f, 0x6e, 0x20, 0x25, 0x64, 0x0a, 0x00
.L_0:


//--------------------- .nv.shared.reserved.0     --------------------------
	.section	.nv.shared.reserved.0,"aw",@nobits
	.weak		__nv_reservedSMEM_offset_0_alias
	.size		__nv_reservedSMEM_offset_0_alias, 0, 64
	.other		__nv_reservedSMEM_offset_0_alias,@"STO_CUDA_RESERVED_SHARED STV_DEFAULT"
__nv_reservedSMEM_offset_0_alias:
	.zero		0
	.zero		64


//--------------------- .nv.constant0._Z16jacobivortkernelPPdS0_S0_S0_iidS0_iiidiS0_ --------------------------
	.section	.nv.constant0._Z16jacobivortkernelPPdS0_S0_S0_iidS0_iiidiS0_,"a",@progbits
	.sectionflags	@""
	.align	4
.nv.constant0._Z16jacobivortkernelPPdS0_S0_S0_iidS0_iiidiS0_:
	.zero		992


//--------------------- .nv.constant0._Z10jacobistepPPdS0_ii --------------------------
	.section	.nv.constant0._Z10jacobistepPPdS0_ii,"a",@progbits
	.sectionflags	@""
	.align	4
.nv.constant0._Z10jacobistepPPdS0_ii:
	.zero		920


//--------------------- .nv.constant0._Z12jacobikernelPPdS0_iiS0_iiidiS0_ --------------------------
	.section	.nv.constant0._Z12jacobikernelPPdS0_iiS0_iiidiS0_,"a",@progbits
	.sectionflags	@""
	.align	4
.nv.constant0._Z12jacobikernelPPdS0_iiS0_iiidiS0_:
	.zero		968


//--------------------- SYMBOLS --------------------------

	.type		.nv.reservedSmem.offset0,@object
	.size		.nv.reservedSmem.offset0,0x4
	.type		vprintf,@function
